def matmul_kernel(
    a_ptr,
    b_ptr,
    c_ptr,
    M,
    N,
    K,
    stride_am,
    stride_ak,
    stride_bk,
    stride_bn,
    stride_cm,
    stride_cn,
    BLOCK_M: tl.constexpr,
    BLOCK_N: tl.constexpr,
    BLOCK_K: tl.constexpr,
    GROUP_M: tl.constexpr,
):
    pid = tl.program_id(axis=0)
    num_pid_m = tl.cdiv(M, BLOCK_M)
    num_pid_n = tl.cdiv(N, BLOCK_N)
    num_pid_in_group = GROUP_M * num_pid_n
    group_id = pid // num_pid_in_group
    first_pid_m = group_id * GROUP_M
    group_size_m = min(num_pid_m - first_pid_m, GROUP_M)
    pid_m = first_pid_m + ((pid % num_pid_in_group) % group_size_m)
    pid_n = (pid % num_pid_in_group) // group_size_m

    offs_am = (pid_m * BLOCK_M + tl.arange(0, BLOCK_M)) % M
    offs_bn = (pid_n * BLOCK_N + tl.arange(0, BLOCK_N)) % N
    offs_k = tl.arange(0, BLOCK_K)
    a_ptrs = a_ptr + offs_am[:, None] * stride_am + offs_k[None, :] * stride_ak
    b_ptrs = b_ptr + offs_k[:, None] * stride_bk + offs_bn[None, :] * stride_bn

    acc = tl.zeros((BLOCK_M, BLOCK_N), dtype=tl.float32)
    for kk in range(0, tl.cdiv(K, BLOCK_K)):
        a = tl.load(a_ptrs, mask=offs_k[None, :] < K - kk * BLOCK_K, other=0.0)
        b = tl.load(b_ptrs, mask=offs_k[:, None] < K - kk * BLOCK_K, other=0.0)
        acc = tl.dot(a, b, acc)
        a_ptrs += BLOCK_K * stride_ak
        b_ptrs += BLOCK_K * stride_bk

    c = acc.to(c_ptr.dtype.element_ty)
    offs_cm = pid_m * BLOCK_M + tl.arange(0, BLOCK_M)
    offs_cn = pid_n * BLOCK_N + tl.arange(0, BLOCK_N)
    c_ptrs = c_ptr + offs_cm[:, None] * stride_cm + offs_cn[None, :] * stride_cn
    mask = (offs_cm[:, None] < M) & (offs_cn[None, :] < N)
    tl.store(c_ptrs, c, mask=mask)

# config = {"BLOCK_K": 64, "BLOCK_M": 128, "BLOCK_N": 64, "GROUP_M": 8, "arch": "sm_80", "dtype": "fp32", "num_ctas": 1, "num_stages": 3, "num_warps": 16}
# arch = sm_80


// ===== COMPILED SASS (sm_80) =====

	.target	sm_80

	.elftype	@"ET_EXEC"


//--------------------- .note.nv.tkinfo           --------------------------
	.section	.note.nv.tkinfo,"",@"SHT_NOTE"
	.sectionflags	@"SHF_NOTE_NV_TKINFO"
	.tkinfo
        /*0018*/ 	.word	0x00000002
        /*0030*/ 	.string	""
        /*0030*/ 	.string	"ptxas"
        /*0030*/ 	.string	"Cuda compilation tools, release 13.0, V13.0.88"
        /*0030*/ 	.string	"Build cuda_13.0.r13.0/compiler.36424714_0"
        /*0030*/ 	.string	"-v  -suppress-debug-info  -lineinfo  -arch sm_80 "



//--------------------- .note.nv.cuinfo           --------------------------
	.section	.note.nv.cuinfo,"",@"SHT_NOTE"
	.sectionflags	@"SHF_NOTE_NV_CUINFO"
        /*0018*/ 	.short	0x0002
        /*001a*/ 	.short	0x0050
        /*001c*/ 	.short	0x0082
	.zero		2


//--------------------- .nv.info                  --------------------------
	.section	.nv.info,"",@"SHT_CUDA_INFO"
	.align	4


	//----- nvinfo : EIATTR_REGCOUNT
	.align		4
        /*0000*/ 	.byte	0x04, 0x2f
        /*0002*/ 	.short	(.L_1 - .L_0)
	.align		4
.L_0:
        /*0004*/ 	.word	index@(matmul_kernel)
        /*0008*/ 	.word	0x0000007f


	//----- nvinfo : EIATTR_FRAME_SIZE
	.align		4
.L_1:
        /*000c*/ 	.byte	0x04, 0x11
        /*000e*/ 	.short	(.L_3 - .L_2)
	.align		4
.L_2:
        /*0010*/ 	.word	index@(matmul_kernel)
        /*0014*/ 	.word	0x00000000


	//----- nvinfo : EIATTR_MIN_STACK_SIZE
	.align		4
.L_3:
        /*0018*/ 	.byte	0x04, 0x12
        /*001a*/ 	.short	(.L_5 - .L_4)
	.align		4
.L_4:
        /*001c*/ 	.word	index@(matmul_kernel)
        /*0020*/ 	.word	0x00000000
.L_5:


//--------------------- .nv.info.matmul_kernel    --------------------------
	.section	.nv.info.matmul_kernel,"",@"SHT_CUDA_INFO"
	.sectionflags	@""
	.align	4


	//----- nvinfo : EIATTR_CUDA_API_VERSION
	.align		4
        /*0000*/ 	.byte	0x04, 0x37
        /*0002*/ 	.short	(.L_7 - .L_6)
.L_6:
        /*0004*/ 	.word	0x00000082


	//----- nvinfo : EIATTR_SW2861232_WAR
	.align		4
.L_7:
        /*0008*/ 	.byte	0x01, 0x35
	.zero		2


	//----- nvinfo : EIATTR_PARAM_CBANK
	.align		4
        /*000c*/ 	.byte	0x04, 0x0a
        /*000e*/ 	.short	(.L_9 - .L_8)
	.align		4
.L_8:
        /*0010*/ 	.word	index@(.nv.constant0.matmul_kernel)
        /*0014*/ 	.short	0x0160
        /*0016*/ 	.short	0x0050


	//----- nvinfo : EIATTR_CBANK_PARAM_SIZE
	.align		4
.L_9:
        /*0018*/ 	.byte	0x03, 0x19
        /*001a*/ 	.short	0x0050


	//----- nvinfo : EIATTR_KPARAM_INFO
	.align		4
        /*001c*/ 	.byte	0x04, 0x17
        /*001e*/ 	.short	(.L_11 - .L_10)
.L_10:
        /*0020*/ 	.word	0x00000000
        /*0024*/ 	.short	0x000d
        /*0026*/ 	.short	0x0048
        /*0028*/ 	.byte	0x00, 0xf4, 0x21, 0x00


	//----- nvinfo : EIATTR_KPARAM_INFO
	.align		4
.L_11:
        /*002c*/ 	.byte	0x04, 0x17
        /*002e*/ 	.short	(.L_13 - .L_12)
.L_12:
        /*0030*/ 	.word	0x00000000
        /*0034*/ 	.short	0x000c
        /*0036*/ 	.short	0x0040
        /*0038*/ 	.byte	0x00, 0xf4, 0x21, 0x00


	//----- nvinfo : EIATTR_KPARAM_INFO
	.align		4
.L_13:
        /*003c*/ 	.byte	0x04, 0x17
        /*003e*/ 	.short	(.L_15 - .L_14)
.L_14:
        /*0040*/ 	.word	0x00000000
        /*0044*/ 	.short	0x000b
        /*0046*/ 	.short	0x0038
        /*0048*/ 	.byte	0x00, 0xf0, 0x11, 0x00


	//----- nvinfo : EIATTR_KPARAM_INFO
	.align		4
.L_15:
        /*004c*/ 	.byte	0x04, 0x17
        /*004e*/ 	.short	(.L_17 - .L_16)
.L_16:
        /*0050*/ 	.word	0x00000000
        /*0054*/ 	.short	0x000a
        /*0056*/ 	.short	0x0034
        /*0058*/ 	.byte	0x00, 0xf0, 0x11, 0x00


	//----- nvinfo : EIATTR_KPARAM_INFO
	.align		4
.L_17:
        /*005c*/ 	.byte	0x04, 0x17
        /*005e*/ 	.short	(.L_19 - .L_18)
.L_18:
        /*0060*/ 	.word	0x00000000
        /*0064*/ 	.short	0x0009
        /*0066*/ 	.short	0x0030
        /*0068*/ 	.byte	0x00, 0xf0, 0x11, 0x00


	//----- nvinfo : EIATTR_KPARAM_INFO
	.align		4
.L_19:
        /*006c*/ 	.byte	0x04, 0x17
        /*006e*/ 	.short	(.L_21 - .L_20)
.L_20:
        /*0070*/ 	.word	0x00000000
        /*0074*/ 	.short	0x0008
        /*0076*/ 	.short	0x002c
        /*0078*/ 	.byte	0x00, 0xf0, 0x11, 0x00


	//----- nvinfo : EIATTR_KPARAM_INFO
	.align		4
.L_21:
        /*007c*/ 	.byte	0x04, 0x17
        /*007e*/ 	.short	(.L_23 - .L_22)
.L_22:
        /*0080*/ 	.word	0x00000000
        /*0084*/ 	.short	0x0007
        /*0086*/ 	.short	0x0028
        /*0088*/ 	.byte	0x00, 0xf0, 0x11, 0x00


	//----- nvinfo : EIATTR_KPARAM_INFO
	.align		4
.L_23:
        /*008c*/ 	.byte	0x04, 0x17
        /*008e*/ 	.short	(.L_25 - .L_24)
.L_24:
        /*0090*/ 	.word	0x00000000
        /*0094*/ 	.short	0x0006
        /*0096*/ 	.short	0x0024
        /*0098*/ 	.byte	0x00, 0xf0, 0x11, 0x00


	//----- nvinfo : EIATTR_KPARAM_INFO
	.align		4
.L_25:
        /*009c*/ 	.byte	0x04, 0x17
        /*009e*/ 	.short	(.L_27 - .L_26)
.L_26:
        /*00a0*/ 	.word	0x00000000
        /*00a4*/ 	.short	0x0005
        /*00a6*/ 	.short	0x0020
        /*00a8*/ 	.byte	0x00, 0xf0, 0x11, 0x00


	//----- nvinfo : EIATTR_KPARAM_INFO
	.align		4
.L_27:
        /*00ac*/ 	.byte	0x04, 0x17
        /*00ae*/ 	.short	(.L_29 - .L_28)
.L_28:
        /*00b0*/ 	.word	0x00000000
        /*00b4*/ 	.short	0x0004
        /*00b6*/ 	.short	0x001c
        /*00b8*/ 	.byte	0x00, 0xf0, 0x11, 0x00


	//----- nvinfo : EIATTR_KPARAM_INFO
	.align		4
.L_29:
        /*00bc*/ 	.byte	0x04, 0x17
        /*00be*/ 	.short	(.L_31 - .L_30)
.L_30:
        /*00c0*/ 	.word	0x00000000
        /*00c4*/ 	.short	0x0003
        /*00c6*/ 	.short	0x0018
        /*00c8*/ 	.byte	0x00, 0xf0, 0x11, 0x00


	//----- nvinfo : EIATTR_KPARAM_INFO
	.align		4
.L_31:
        /*00cc*/ 	.byte	0x04, 0x17
        /*00ce*/ 	.short	(.L_33 - .L_32)
.L_32:
        /*00d0*/ 	.word	0x00000000
        /*00d4*/ 	.short	0x0002
        /*00d6*/ 	.short	0x0010
        /*00d8*/ 	.byte	0x00, 0xf4, 0x21, 0x00


	//----- nvinfo : EIATTR_KPARAM_INFO
	.align		4
.L_33:
        /*00dc*/ 	.byte	0x04, 0x17
        /*00de*/ 	.short	(.L_35 - .L_34)
.L_34:
        /*00e0*/ 	.word	0x00000000
        /*00e4*/ 	.short	0x0001
        /*00e6*/ 	.short	0x0008
        /*00e8*/ 	.byte	0x00, 0xf4, 0x21, 0x00


	//----- nvinfo : EIATTR_KPARAM_INFO
	.align		4
.L_35:
        /*00ec*/ 	.byte	0x04, 0x17
        /*00ee*/ 	.short	(.L_37 - .L_36)
.L_36:
        /*00f0*/ 	.word	0x00000000
        /*00f4*/ 	.short	0x0000
        /*00f6*/ 	.short	0x0000
        /*00f8*/ 	.byte	0x00, 0xf4, 0x21, 0x00


	//----- nvinfo : EIATTR_MAXREG_COUNT
	.align		4
.L_37:
        /*00fc*/ 	.byte	0x03, 0x1b
        /*00fe*/ 	.short	0x0080


	//----- nvinfo : EIATTR_NUM_BARRIERS
	.align		4
        /*0100*/ 	.byte	0x02, 0x4c
        /*0102*/ 	.byte	0x01
	.zero		1


	//----- nvinfo : EIATTR_MERCURY_ISA_VERSION
	.align		4
        /*0104*/ 	.byte	0x03, 0x5f
        /*0106*/ 	.short	0x0000


	//----- nvinfo : EIATTR_EXIT_INSTR_OFFSETS
	.align		4
        /*0108*/ 	.byte	0x04, 0x1c
        /*010a*/ 	.short	(.L_39 - .L_38)


	//   ....[0]....
.L_38:
        /*010c*/ 	.word	0x00004860


	//   ....[1]....
        /*0110*/ 	.word	0x00004880


	//----- nvinfo : EIATTR_REQNTID
	.align		4
.L_39:
        /*0114*/ 	.byte	0x04, 0x10
        /*0116*/ 	.short	(.L_41 - .L_40)
.L_40:
        /*0118*/ 	.word	0x00000200
        /*011c*/ 	.word	0x00000001
        /*0120*/ 	.word	0x00000001
.L_41:


//--------------------- .nv.callgraph             --------------------------
	.section	.nv.callgraph,"",@"SHT_CUDA_CALLGRAPH"
	.align	4
	.sectionentsize	8
	.align		4
        /*0000*/ 	.word	0x00000000
	.align		4
        /*0004*/ 	.word	0xffffffff
	.align		4
        /*0008*/ 	.word	0x00000000
	.align		4
        /*000c*/ 	.word	0xfffffffe
	.align		4
        /*0010*/ 	.word	0x00000000
	.align		4
        /*0014*/ 	.word	0xfffffffd
	.align		4
        /*0018*/ 	.word	0x00000000
	.align		4
        /*001c*/ 	.word	0xfffffffc


//--------------------- .nv.rel.action            --------------------------
	.section	.nv.rel.action,"",@"SHT_CUDA_RELOCINFO"
	.align	8
	.sectionentsize	8
        /*0000*/ 	.byte	0x73, 0x00, 0x00, 0x00, 0x00, 0x00, 0x00, 0x00, 0x00, 0x00, 0x00, 0x11, 0x25, 0x00, 0x05, 0x36


//--------------------- .nv.constant0.matmul_kernel --------------------------
	.section	.nv.constant0.matmul_kernel,"a",@progbits
	.sectionflags	@""
	.align	4
.nv.constant0.matmul_kernel:
	.zero		432


//--------------------- .text.matmul_kernel       --------------------------
	.section	.text.matmul_kernel,"ax",@progbits
	.sectioninfo	@"SHI_REGISTERS=127"
	.align	128
        .global         matmul_kernel
        .type           matmul_kernel,@function
        .size           matmul_kernel,(.L_x_4 - matmul_kernel)
        .other          matmul_kernel,@"STO_CUDA_ENTRY STV_DEFAULT"
matmul_kernel:
.text.matmul_kernel:
[----:B------:R-:W-:Y:S02]  /*0000*/  IMAD.MOV.U32 R1, RZ, RZ, c[0x0][0x28] ;  /* 0x00000a00ff017624 */ /* 0x000fe400078e00ff */
[----:B------:R-:W-:Y:S01]  /*0010*/  IMAD.MOV.U32 R0, RZ, RZ, c[0x0][0x17c] ;  /* 0x00005f00ff007624 */ /* 0x000fe200078e00ff */
[----:B------:R-:W1:Y:S01]  /*0020*/  S2R R5, SR_CTAID.X ;  /* 0x0000000000057919 */ /* 0x000e620000002500 */
[----:B------:R-:W-:Y:S01]  /*0030*/  IABS R14, c[0x0][0x17c] ;  /* 0x00005f00000e7a13 */ /* 0x000fe20000000000 */
[----:B------:R-:W-:Y:S01]  /*0040*/  UMOV UR5, 0x3f ;  /* 0x0000003f00057882 */ /* 0x000fe20000000000 */
[----:B------:R-:W-:Y:S01]  /*0050*/  IABS R15, c[0x0][0x178] ;  /* 0x00005e00000f7a13 */ /* 0x000fe20000000000 */
[----:B------:R-:W2:Y:S01]  /*0060*/  S2R R74, SR_TID.X ;  /* 0x00000000004a7919 */ /* 0x000ea20000002100 */
[----:B------:R-:W-:Y:S01]  /*0070*/  IADD3 R0, R0, 0x3f, RZ ;  /* 0x0000003f00007810 */ /* 0x000fe20007ffe0ff */
[----:B------:R-:W-:Y:S01]  /*0080*/  ULDC UR9, c[0x0][0x180] ;  /* 0x0000600000097ab9 */ /* 0x000fe20000000800 */
[----:B------:R-:W-:Y:S01]  /*0090*/  LOP3.LUT R59, RZ, c[0x0][0x17c], RZ, 0x33, !PT ;  /* 0x00005f00ff3b7a12 */ /* 0x000fe200078e33ff */
[----:B------:R-:W-:Y:S01]  /*00a0*/  UIADD3 UR5, UR5, UR9, URZ ;  /* 0x0000000905057290 */ /* 0x000fe2000fffe03f */
[----:B------:R-:W-:Y:S01]  /*00b0*/  SHF.R.S32.HI R3, RZ, 0x1f, R0 ;  /* 0x0000001fff037819 */ /* 0x000fe20000011400 */
[----:B------:R-:W-:-:S02]  /*00c0*/  UIADD3 UR8, UR9, -0x40, URZ ;  /* 0xffffffc009087890 */ /* 0x000fc4000fffe03f */
[----:B------:R-:W-:Y:S01]  /*00d0*/  UISETP.GT.AND UP1, UPT, UR5, 0x7f, UPT ;  /* 0x0000007f0500788c */ /* 0x000fe2000bf24270 */
[----:B------:R-:W-:Y:S01]  /*00e0*/  LEA.HI R3, R3, R0, RZ, 0x6 ;  /* 0x0000000003037211 */ /* 0x000fe200078f30ff */
[----:B------:R-:W-:Y:S02]  /*00f0*/  UISETP.GT.AND UP0, UPT, UR5, 0x3f, UPT ;  /* 0x0000003f0500788c */ /* 0x000fe4000bf04270 */
[----:B------:R-:W-:Y:S01]  /*0100*/  ULDC.64 UR14, c[0x0][0x118] ;  /* 0x00004600000e7ab9 */ /* 0x000fe20000000a00 */
[----:B------:R-:W-:Y:S01]  /*0110*/  SHF.R.S32.HI R3, RZ, 0x6, R3 ;  /* 0x00000006ff037819 */ /* 0x000fe20000011403 */
[----:B------:R-:W-:Y:S01]  /*0120*/  USEL UR4, URZ, 0x4, !UP0 ;  /* 0x000000043f047887 */ /* 0x000fe2000c000000 */
[----:B------:R-:W-:Y:S01]  /*0130*/  PLOP3.LUT P3, PT, PT, PT, UP1, 0x80, 0x0 ;  /* 0x000000000000781c */ /* 0x000fe20003f6f018 */
[----:B------:R-:W-:Y:S02]  /*0140*/  ULDC.64 UR6, c[0x0][0x188] ;  /* 0x0000620000067ab9 */ /* 0x000fe40000000a00 */
[----:B------:R-:W-:Y:S01]  /*0150*/  IMAD.SHL.U32 R4, R3, 0x8, RZ ;  /* 0x0000000803047824 */ /* 0x000fe200078e00ff */
[----:B------:R-:W-:Y:S01]  /*0160*/  USHF.L.U32 UR6, UR6, 0x6, URZ ;  /* 0x0000000606067899 */ /* 0x000fe2000800063f */
[----:B-1----:R-:W-:Y:S01]  /*0170*/  IABS R8, R5 ;  /* 0x0000000500087213 */ /* 0x002fe20000000000 */
[----:B------:R-:W-:-:S02]  /*0180*/  USHF.L.U32 UR7, UR7, 0x6, URZ ;  /* 0x0000000607077899 */ /* 0x000fc4000800063f */
[-C--:B------:R-:W-:Y:S01]  /*0190*/  IABS R7, R4.reuse ;  /* 0x0000000400077213 */ /* 0x080fe20000000000 */
[C---:B--2---:R-:W-:Y:S01]  /*01a0*/  IMAD.SHL.U32 R90, R74.reuse, 0x4, RZ ;  /* 0x000000044a5a7824 */ /* 0x044fe200078e00ff */
[----:B------:R-:W-:Y:S01]  /*01b0*/  IABS R10, R4 ;  /* 0x00000004000a7213 */ /* 0x000fe20000000000 */
[----:B------:R-:W-:Y:S01]  /*01c0*/  IMAD.U32 R81, RZ, RZ, UR6 ;  /* 0x00000006ff517e24 */ /* 0x000fe2000f8e00ff */
[----:B------:R-:W1:Y:S01]  /*01d0*/  I2F.RP R0, R7 ;  /* 0x0000000700007306 */ /* 0x000e620000209400 */
[C---:B------:R-:W-:Y:S01]  /*01e0*/  LOP3.LUT R92, R74.reuse, 0x3f, RZ, 0xc0, !PT ;  /* 0x0000003f4a5c7812 */ /* 0x040fe200078ec0ff */
[----:B------:R-:W-:Y:S01]  /*01f0*/  IMAD.U32 R83, RZ, RZ, UR6 ;  /* 0x00000006ff537e24 */ /* 0x000fe2000f8e00ff */
[----:B------:R-:W-:Y:S02]  /*0200*/  SHF.R.U32.HI R121, RZ, 0x7, R74 ;  /* 0x00000007ff797819 */ /* 0x000fe4000001164a */
[----:B------:R-:W-:Y:S02]  /*0210*/  LOP3.LUT R60, R74, 0x180, RZ, 0xc0, !PT ;  /* 0x000001804a3c7812 */ /* 0x000fe400078ec0ff */
[----:B------:R-:W-:-:S02]  /*0220*/  SGXT.U32 R121, R121, 0x2 ;  /* 0x000000027979781a */ /* 0x000fc40000000000 */
[----:B------:R-:W-:Y:S02]  /*0230*/  SHF.R.U32.HI R89, RZ, 0x2, R60 ;  /* 0x00000002ff597819 */ /* 0x000fe4000001163c */
[C---:B------:R-:W-:Y:S01]  /*0240*/  LOP3.LUT R119, R121.reuse, 0x4, RZ, 0xfc, !PT ;  /* 0x0000000479777812 */ /* 0x040fe200078efcff */
[C---:B------:R-:W-:Y:S01]  /*0250*/  IMAD R72, R121.reuse, c[0x0][0x188], RZ ;  /* 0x0000620079487a24 */ /* 0x040fe200078e02ff */
[C---:B------:R-:W-:Y:S02]  /*0260*/  LOP3.LUT R118, R121.reuse, 0x8, RZ, 0xfc, !PT ;  /* 0x0000000879767812 */ /* 0x040fe400078efcff */
[C---:B------:R-:W-:Y:S01]  /*0270*/  LOP3.LUT R117, R121.reuse, 0xc, RZ, 0xfc, !PT ;  /* 0x0000000c79757812 */ /* 0x040fe200078efcff */
[----:B-1----:R-:W1:Y:S01]  /*0280*/  MUFU.RCP R0, R0 ;  /* 0x0000000000007308 */ /* 0x002e620000001000 */
[----:B------:R-:W-:Y:S01]  /*0290*/  IMAD.SHL.U32 R115, R72, 0x4, RZ ;  /* 0x0000000448737824 */ /* 0x000fe200078e00ff */
[C---:B------:R-:W-:Y:S02]  /*02a0*/  LOP3.LUT R116, R121.reuse, 0x10, RZ, 0xfc, !PT ;  /* 0x0000001079747812 */ /* 0x040fe400078efcff */
[----:B------:R-:W-:-:S02]  /*02b0*/  LOP3.LUT R114, R121, 0x14, RZ, 0xfc, !PT ;  /* 0x0000001479727812 */ /* 0x000fc400078efcff */
[----:B------:R-:W-:Y:S02]  /*02c0*/  LOP3.LUT R112, R121, 0x18, RZ, 0xfc, !PT ;  /* 0x0000001879707812 */ /* 0x000fe400078efcff */
[----:B------:R-:W-:Y:S02]  /*02d0*/  LOP3.LUT R89, R89, 0x7fc, R90, 0x78, !PT ;  /* 0x000007fc59597812 */ /* 0x000fe400078e785a */
[C---:B------:R-:W-:Y:S02]  /*02e0*/  LOP3.LUT R110, R121.reuse, 0x1c, RZ, 0xfc, !PT ;  /* 0x0000001c796e7812 */ /* 0x040fe400078efcff */
[C---:B------:R-:W-:Y:S02]  /*02f0*/  LOP3.LUT R108, R121.reuse, 0x20, RZ, 0xfc, !PT ;  /* 0x00000020796c7812 */ /* 0x040fe400078efcff */
[C---:B------:R-:W-:Y:S02]  /*0300*/  LOP3.LUT R106, R121.reuse, 0x24, RZ, 0xfc, !PT ;  /* 0x00000024796a7812 */ /* 0x040fe400078efcff */
[----:B-1----:R-:W-:Y:S01]  /*0310*/  IADD3 R2, R0, 0xffffffe, RZ ;  /* 0x0ffffffe00027810 */ /* 0x002fe20007ffe0ff */
[----:B------:R-:W-:Y:S01]  /*0320*/  IMAD.MOV R0, RZ, RZ, -R10 ;  /* 0x000000ffff007224 */ /* 0x000fe200078e0a0a */
[----:B------:R-:W-:-:S02]  /*0330*/  LOP3.LUT R104, R121, 0x28, RZ, 0xfc, !PT ;  /* 0x0000002879687812 */ /* 0x000fc400078efcff */
[----:B------:R1:W2:Y:S01]  /*0340*/  F2I.FTZ.U32.TRUNC.NTZ R3, R2 ;  /* 0x0000000200037305 */ /* 0x0002a2000021f000 */
[C---:B------:R-:W-:Y:S02]  /*0350*/  LOP3.LUT R102, R121.reuse, 0x2c, RZ, 0xfc, !PT ;  /* 0x0000002c79667812 */ /* 0x040fe400078efcff */
[C---:B------:R-:W-:Y:S02]  /*0360*/  LOP3.LUT R100, R121.reuse, 0x30, RZ, 0xfc, !PT ;  /* 0x0000003079647812 */ /* 0x040fe400078efcff */
[C---:B------:R-:W-:Y:S02]  /*0370*/  LOP3.LUT R98, R121.reuse, 0x34, RZ, 0xfc, !PT ;  /* 0x0000003479627812 */ /* 0x040fe400078efcff */
[C---:B------:R-:W-:Y:S01]  /*0380*/  LOP3.LUT R96, R121.reuse, 0x38, RZ, 0xfc, !PT ;  /* 0x0000003879607812 */ /* 0x040fe200078efcff */
[----:B-1----:R-:W-:Y:S01]  /*0390*/  IMAD.MOV.U32 R2, RZ, RZ, RZ ;  /* 0x000000ffff027224 */ /* 0x002fe200078e00ff */
[----:B------:R-:W-:Y:S02]  /*03a0*/  LOP3.LUT R94, R121, 0x3c, RZ, 0xfc, !PT ;  /* 0x0000003c795e7812 */ /* 0x000fe400078efcff */
[----:B------:R-:W-:Y:S01]  /*03b0*/  LOP3.LUT R78, R74, 0x1c0, RZ, 0xc0, !PT ;  /* 0x000001c04a4e7812 */ /* 0x000fe200078ec0ff */
[----:B--2---:R-:W-:-:S03]  /*03c0*/  IMAD.MOV R6, RZ, RZ, -R3 ;  /* 0x000000ffff067224 */ /* 0x004fc600078e0a03 */
[----:B------:R-:W-:Y:S01]  /*03d0*/  SHF.R.U32.HI R79, RZ, 0x2, R78 ;  /* 0x00000002ff4f7819 */ /* 0x000fe2000001164e */
[----:B------:R-:W-:-:S03]  /*03e0*/  IMAD R9, R6, R7, RZ ;  /* 0x0000000706097224 */ /* 0x000fc600078e02ff */
[----:B------:R-:W-:Y:S01]  /*03f0*/  LOP3.LUT R88, R79, 0x7fc, R90, 0x78, !PT ;  /* 0x000007fc4f587812 */ /* 0x000fe200078e785a */
[----:B------:R-:W-:Y:S02]  /*0400*/  IMAD.MOV.U32 R6, RZ, RZ, R8 ;  /* 0x000000ffff067224 */ /* 0x000fe400078e0008 */
[----:B------:R-:W-:-:S04]  /*0410*/  IMAD.HI.U32 R3, R3, R9, R2 ;  /* 0x0000000903037227 */ /* 0x000fc800078e0002 */
[----:B------:R-:W-:Y:S02]  /*0420*/  IMAD.U32 R79, RZ, RZ, UR6 ;  /* 0x00000006ff4f7e24 */ /* 0x000fe4000f8e00ff */
[----:B------:R-:W-:-:S04]  /*0430*/  IMAD.HI.U32 R3, R3, R6, RZ ;  /* 0x0000000603037227 */ /* 0x000fc800078e00ff */
[----:B------:R-:W-:Y:S02]  /*0440*/  IMAD R0, R3, R0, R6 ;  /* 0x0000000003007224 */ /* 0x000fe400078e0206 */
[----:B------:R-:W1:Y:S03]  /*0450*/  I2F.RP R6, R14 ;  /* 0x0000000e00067306 */ /* 0x000e660000209400 */
[----:B------:R-:W-:-:S13]  /*0460*/  ISETP.GT.U32.AND P1, PT, R7, R0, PT ;  /* 0x000000000700720c */ /* 0x000fda0003f24070 */
[----:B------:R-:W-:Y:S01]  /*0470*/  @!P1 IMAD.IADD R0, R0, 0x1, -R7 ;  /* 0x0000000100009824 */ /* 0x000fe200078e0a07 */
[----:B------:R-:W-:Y:S01]  /*0480*/  @!P1 IADD3 R3, R3, 0x1, RZ ;  /* 0x0000000103039810 */ /* 0x000fe20007ffe0ff */
[----:B-1----:R-:W-:Y:S01]  /*0490*/  MUFU.RCP R6, R6 ;  /* 0x0000000600067308 */ /* 0x002fe20000001000 */
[----:B------:R-:W-:Y:S02]  /*04a0*/  ISETP.NE.AND P1, PT, R4, RZ, PT ;  /* 0x000000ff0400720c */ /* 0x000fe40003f25270 */
[----:B------:R-:W-:Y:S02]  /*04b0*/  ISETP.GE.U32.AND P0, PT, R0, R7, PT ;  /* 0x000000070000720c */ /* 0x000fe40003f06070 */
[----:B------:R-:W-:-:S04]  /*04c0*/  LOP3.LUT R0, R5, R4, RZ, 0x3c, !PT ;  /* 0x0000000405007212 */ /* 0x000fc800078e3cff */
[----:B------:R-:W-:Y:S01]  /*04d0*/  ISETP.GE.AND P2, PT, R0, RZ, PT ;  /* 0x000000ff0000720c */ /* 0x000fe20003f46270 */
[----:B------:R-:W-:-:S05]  /*04e0*/  IMAD.MOV.U32 R0, RZ, RZ, c[0x0][0x178] ;  /* 0x00005e00ff007624 */ /* 0x000fca00078e00ff */
[----:B------:R-:W-:Y:S02]  /*04f0*/  IADD3 R0, R0, 0x7f, RZ ;  /* 0x0000007f00007810 */ /* 0x000fe40007ffe0ff */
[----:B------:R-:W-:-:S05]  /*0500*/  @P0 IADD3 R3, R3, 0x1, RZ ;  /* 0x0000000103030810 */ /* 0x000fca0007ffe0ff */
[----:B------:R-:W-:Y:S01]  /*0510*/  IMAD.MOV.U32 R2, RZ, RZ, R3 ;  /* 0x000000ffff027224 */ /* 0x000fe200078e0003 */
[----:B------:R-:W-:-:S03]  /*0520*/  SHF.R.S32.HI R3, RZ, 0x1f, R0 ;  /* 0x0000001fff037819 */ /* 0x000fc60000011400 */
[----:B------:R-:W-:Y:S01]  /*0530*/  @!P2 IMAD.MOV R2, RZ, RZ, -R2 ;  /* 0x000000ffff02a224 */ /* 0x000fe200078e0a02 */
[----:B------:R-:W-:Y:S02]  /*0540*/  @!P1 LOP3.LUT R2, RZ, R4, RZ, 0x33, !PT ;  /* 0x00000004ff029212 */ /* 0x000fe400078e33ff */
[----:B------:R-:W-:-:S03]  /*0550*/  LEA.HI R3, R3, R0, RZ, 0x7 ;  /* 0x0000000003037211 */ /* 0x000fc600078f38ff */
[----:B------:R-:W-:Y:S02]  /*0560*/  IMAD.SHL.U32 R8, R2, 0x8, RZ ;  /* 0x0000000802087824 */ /* 0x000fe400078e00ff */
[----:B------:R-:W-:-:S03]  /*0570*/  IMAD.MOV R2, RZ, RZ, -R2 ;  /* 0x000000ffff027224 */ /* 0x000fc600078e0a02 */
[----:B------:R-:W-:Y:S01]  /*0580*/  LEA.HI.SX32 R3, R3, -R8, 0x19 ;  /* 0x8000000803037211 */ /* 0x000fe200078fcaff */
[----:B------:R-:W-:Y:S02]  /*0590*/  IMAD R10, R4, R2, R5 ;  /* 0x00000002040a7224 */ /* 0x000fe400078e0205 */
[----:B------:R-:W-:Y:S01]  /*05a0*/  IMAD.MOV.U32 R2, RZ, RZ, RZ ;  /* 0x000000ffff027224 */ /* 0x000fe200078e00ff */
[----:B------:R-:W-:-:S04]  /*05b0*/  IMNMX R11, R3, 0x8, PT ;  /* 0x00000008030b7817 */ /* 0x000fc80003800200 */
[-C--:B------:R-:W-:Y:S02]  /*05c0*/  IABS R7, R11.reuse ;  /* 0x0000000b00077213 */ /* 0x080fe40000000000 */
[----:B------:R-:W-:Y:S02]  /*05d0*/  IABS R4, R11 ;  /* 0x0000000b00047213 */ /* 0x000fe40000000000 */
[----:B------:R-:W1:Y:S08]  /*05e0*/  I2F.RP R0, R7 ;  /* 0x0000000700007306 */ /* 0x000e700000209400 */
[----:B-1----:R-:W1:Y:S02]  /*05f0*/  MUFU.RCP R0, R0 ;  /* 0x0000000000007308 */ /* 0x002e640000001000 */
[----:B-1----:R-:W-:-:S02]  /*0600*/  IADD3 R3, R0, 0xffffffe, RZ ;  /* 0x0ffffffe00037810 */ /* 0x002fc40007ffe0ff */
[----:B------:R-:W-:-:S04]  /*0610*/  IABS R0, R10 ;  /* 0x0000000a00007213 */ /* 0x000fc80000000000 */
[----:B------:R-:W1:Y:S02]  /*0620*/  F2I.FTZ.U32.TRUNC.NTZ R3, R3 ;  /* 0x0000000300037305 */ /* 0x000e64000021f000 */
[----:B-1----:R-:W-:-:S04]  /*0630*/  IMAD.MOV R12, RZ, RZ, -R3 ;  /* 0x000000ffff0c7224 */ /* 0x002fc800078e0a03 */
[----:B------:R-:W-:-:S04]  /*0640*/  IMAD R5, R12, R7, RZ ;  /* 0x000000070c057224 */ /* 0x000fc800078e02ff */
[----:B------:R-:W-:Y:S02]  /*0650*/  IMAD.HI.U32 R2, R3, R5, R2 ;  /* 0x0000000503027227 */ /* 0x000fe400078e0002 */
[----:B------:R-:W1:Y:S02]  /*0660*/  I2F.RP R3, R15 ;  /* 0x0000000f00037306 */ /* 0x000e640000209400 */
[----:B------:R-:W-:Y:S02]  /*0670*/  IMAD.MOV.U32 R5, RZ, RZ, R0 ;  /* 0x000000ffff057224 */ /* 0x000fe400078e0000 */
[----:B------:R-:W-:Y:S01]  /*0680*/  IMAD.MOV R0, RZ, RZ, -R4 ;  /* 0x000000ffff007224 */ /* 0x000fe200078e0a04 */
[----:B------:R-:W-:Y:S01]  /*0690*/  IADD3 R4, R6, 0xffffffe, RZ ;  /* 0x0ffffffe06047810 */ /* 0x000fe20007ffe0ff */
[----:B------:R-:W-:-:S04]  /*06a0*/  IMAD.HI.U32 R2, R2, R5, RZ ;  /* 0x0000000502027227 */ /* 0x000fc800078e00ff */
[----:B------:R-:W-:Y:S02]  /*06b0*/  IMAD R0, R2, R0, R5 ;  /* 0x0000000002007224 */ /* 0x000fe400078e0205 */
[----:B------:R-:W2:Y:S03]  /*06c0*/  F2I.FTZ.U32.TRUNC.NTZ R5, R4 ;  /* 0x0000000400057305 */ /* 0x000ea6000021f000 */
[----:B------:R-:W-:-:S05]  /*06d0*/  ISETP.GT.U32.AND P1, PT, R7, R0, PT ;  /* 0x000000000700720c */ /* 0x000fca0003f24070 */
[----:B-1----:R-:W1:Y:S08]  /*06e0*/  MUFU.RCP R3, R3 ;  /* 0x0000000300037308 */ /* 0x002e700000001000 */
[----:B------:R-:W-:Y:S01]  /*06f0*/  @!P1 IMAD.IADD R0, R0, 0x1, -R7 ;  /* 0x0000000100009824 */ /* 0x000fe200078e0a07 */
[----:B------:R-:W-:Y:S01]  /*0700*/  @!P1 IADD3 R2, R2, 0x1, RZ ;  /* 0x0000000102029810 */ /* 0x000fe20007ffe0ff */
[----:B--2---:R-:W-:Y:S01]  /*0710*/  IMAD.MOV R9, RZ, RZ, -R5 ;  /* 0x000000ffff097224 */ /* 0x004fe200078e0a05 */
[----:B------:R-:W-:-:S02]  /*0720*/  ISETP.NE.AND P1, PT, R11, RZ, PT ;  /* 0x000000ff0b00720c */ /* 0x000fc40003f25270 */
[----:B------:R-:W-:Y:S01]  /*0730*/  ISETP.GE.U32.AND P0, PT, R0, R7, PT ;  /* 0x000000070000720c */ /* 0x000fe20003f06070 */
[----:B------:R-:W-:Y:S01]  /*0740*/  IMAD R9, R9, R14, RZ ;  /* 0x0000000e09097224 */ /* 0x000fe200078e02ff */
[----:B------:R-:W-:Y:S02]  /*0750*/  LOP3.LUT R0, R10, R11, RZ, 0x3c, !PT ;  /* 0x0000000b0a007212 */ /* 0x000fe400078e3cff */
[----:B-1----:R-:W-:Y:S02]  /*0760*/  IADD3 R3, R3, 0xffffffe, RZ ;  /* 0x0ffffffe03037810 */ /* 0x002fe40007ffe0ff */
[----:B------:R-:W-:Y:S02]  /*0770*/  ISETP.GE.AND P2, PT, R0, RZ, PT ;  /* 0x000000ff0000720c */ /* 0x000fe40003f46270 */
[----:B------:R-:W-:Y:S02]  /*0780*/  SHF.R.U32.HI R7, RZ, 0x6, R74 ;  /* 0x00000006ff077819 */ /* 0x000fe4000001164a */
[----:B------:R-:W1:Y:S02]  /*0790*/  F2I.FTZ.U32.TRUNC.NTZ R3, R3 ;  /* 0x0000000300037305 */ /* 0x000e64000021f000 */
[----:B------:R-:W-:-:S02]  /*07a0*/  SGXT.U32 R7, R7, 0x3 ;  /* 0x000000030707781a */ /* 0x000fc40000000000 */
[----:B------:R-:W-:Y:S02]  /*07b0*/  @P0 IADD3 R2, R2, 0x1, RZ ;  /* 0x0000000102020810 */ /* 0x000fe40007ffe0ff */
[----:B------:R-:W-:-:S03]  /*07c0*/  ISETP.GE.AND P0, PT, R92, UR8, PT ;  /* 0x000000085c007c0c */ /* 0x000fc6000bf06270 */
[----:B------:R-:W-:Y:S01]  /*07d0*/  IMAD.MOV.U32 R4, RZ, RZ, R2 ;  /* 0x000000ffff047224 */ /* 0x000fe200078e0002 */
[----:B------:R-:W-:-:S03]  /*07e0*/  SEL R0, RZ, 0x4, P0 ;  /* 0x00000004ff007807 */ /* 0x000fc60000000000 */
[----:B------:R-:W-:Y:S01]  /*07f0*/  @!P2 IMAD.MOV R4, RZ, RZ, -R4 ;  /* 0x000000ffff04a224 */ /* 0x000fe200078e0a04 */
[----:B------:R-:W-:Y:S02]  /*0800*/  SEL R0, R0, RZ, P3 ;  /* 0x000000ff00007207 */ /* 0x000fe40001800000 */
[----:B------:R-:W-:Y:S01]  /*0810*/  @!P1 LOP3.LUT R4, RZ, R11, RZ, 0x33, !PT ;  /* 0x0000000bff049212 */ /* 0x000fe200078e33ff */
[----:B-1----:R-:W-:Y:S01]  /*0820*/  IMAD.MOV R12, RZ, RZ, -R3 ;  /* 0x000000ffff0c7224 */ /* 0x002fe200078e0a03 */
[----:B------:R-:W-:-:S03]  /*0830*/  ISETP.NE.U32.AND P0, PT, R0, RZ, PT ;  /* 0x000000ff0000720c */ /* 0x000fc60003f05070 */
[----:B------:R-:W-:Y:S02]  /*0840*/  IMAD.SHL.U32 R0, R4, 0x40, RZ ;  /* 0x0000004004007824 */ /* 0x000fe400078e00ff */
[----:B------:R-:W-:Y:S02]  /*0850*/  IMAD.MOV R2, RZ, RZ, -R4 ;  /* 0x000000ffff027224 */ /* 0x000fe400078e0a04 */
[----:B------:R-:W-:Y:S01]  /*0860*/  IMAD.MOV.U32 R4, RZ, RZ, RZ ;  /* 0x000000ffff047224 */ /* 0x000fe200078e00ff */
[----:B------:R-:W-:-:S03]  /*0870*/  LOP3.LUT R7, R0, R7, RZ, 0xfc, !PT ;  /* 0x0000000700077212 */ /* 0x000fc600078efcff */
[----:B------:R-:W-:Y:S01]  /*0880*/  IMAD.HI.U32 R6, R5, R9, R4 ;  /* 0x0000000905067227 */ /* 0x000fe200078e0004 */
[C---:B------:R-:W-:Y:S02]  /*0890*/  LOP3.LUT R18, R7.reuse, 0x8, RZ, 0xfc, !PT ;  /* 0x0000000807127812 */ /* 0x040fe400078efcff */
[----:B------:R-:W-:Y:S01]  /*08a0*/  LOP3.LUT R20, R7, 0x10, RZ, 0xfc, !PT ;  /* 0x0000001007147812 */ /* 0x000fe200078efcff */
[----:B------:R-:W-:Y:S01]  /*08b0*/  IMAD R4, R11, R2, R10 ;  /* 0x000000020b047224 */ /* 0x000fe200078e020a */
[----:B------:R-:W-:Y:S01]  /*08c0*/  IABS R13, R18 ;  /* 0x00000012000d7213 */ /* 0x000fe20000000000 */
[----:B------:R-:W-:Y:S01]  /*08d0*/  IMAD.MOV.U32 R10, RZ, RZ, R12 ;  /* 0x000000ffff0a7224 */ /* 0x000fe200078e000c */
[----:B------:R-:W-:Y:S01]  /*08e0*/  IABS R17, R20 ;  /* 0x0000001400117213 */ /* 0x000fe20000000000 */
[----:B------:R-:W-:Y:S01]  /*08f0*/  IMAD.MOV.U32 R2, RZ, RZ, RZ ;  /* 0x000000ffff027224 */ /* 0x000fe200078e00ff */
[----:B------:R-:W-:Y:S01]  /*0900*/  IABS R11, R7 ;  /* 0x00000007000b7213 */ /* 0x000fe20000000000 */
[----:B------:R-:W-:Y:S01]  /*0910*/  IMAD R5, R10, R15, RZ ;  /* 0x0000000f0a057224 */ /* 0x000fe200078e02ff */
[C---:B------:R-:W-:Y:S01]  /*0920*/  LOP3.LUT R22, R7.reuse, 0x18, RZ, 0xfc, !PT ;  /* 0x0000001807167812 */ /* 0x040fe200078efcff */
[----:B------:R-:W-:Y:S01]  /*0930*/  IMAD.HI.U32 R9, R6, R17, RZ ;  /* 0x0000001106097227 */ /* 0x000fe200078e00ff */
[----:B------:R-:W-:-:S02]  /*0940*/  LOP3.LUT R23, R7, 0x20, RZ, 0xfc, !PT ;  /* 0x0000002007177812 */ /* 0x000fc400078efcff */
[----:B------:R-:W-:Y:S01]  /*0950*/  IABS R16, R22 ;  /* 0x0000001600107213 */ /* 0x000fe20000000000 */
[----:B------:R-:W-:Y:S01]  /*0960*/  IMAD.HI.U32 R5, R3, R5, R2 ;  /* 0x0000000503057227 */ /* 0x000fe200078e0002 */
[----:B------:R-:W-:Y:S02]  /*0970*/  LOP3.LUT R3, R74, 0x7f, RZ, 0xc0, !PT ;  /* 0x0000007f4a037812 */ /* 0x000fe400078ec0ff */
[C---:B------:R-:W-:Y:S01]  /*0980*/  LOP3.LUT R25, R7.reuse, 0x30, RZ, 0xfc, !PT ;  /* 0x0000003007197812 */ /* 0x040fe200078efcff */
[----:B------:R-:W-:Y:S01]  /*0990*/  IMAD.IADD R2, R8, 0x1, R4 ;  /* 0x0000000108027824 */ /* 0x000fe200078e0204 */
[C---:B------:R-:W-:Y:S01]  /*09a0*/  LOP3.LUT R24, R7.reuse, 0x28, RZ, 0xfc, !PT ;  /* 0x0000002807187812 */ /* 0x040fe200078efcff */
[----:B------:R-:W-:Y:S01]  /*09b0*/  IMAD.HI.U32 R8, R6, R13, RZ ;  /* 0x0000000d06087227 */ /* 0x000fe200078e00ff */
[----:B------:R-:W-:Y:S02]  /*09c0*/  ISETP.GE.AND P3, PT, R7, RZ, PT ;  /* 0x000000ff0700720c */ /* 0x000fe40003f66270 */
[----:B------:R-:W-:Y:S01]  /*09d0*/  IABS R19, R25 ;  /* 0x0000001900137213 */ /* 0x000fe20000000000 */
[----:B------:R-:W-:-:S02]  /*09e0*/  IMAD.MOV R10, RZ, RZ, -R8 ;  /* 0x000000ffff0a7224 */ /* 0x000fc400078e0a08 */
[----:B------:R-:W-:-:S04]  /*09f0*/  IMAD.HI.U32 R4, R6, R11, RZ ;  /* 0x0000000b06047227 */ /* 0x000fc800078e00ff */
[----:B------:R-:W-:Y:S02]  /*0a00*/  IMAD.MOV R12, RZ, RZ, -R9 ;  /* 0x000000ffff0c7224 */ /* 0x000fe400078e0a09 */
[----:B------:R-:W-:Y:S01]  /*0a10*/  IMAD R9, R14, R10, R13 ;  /* 0x0000000a0e097224 */ /* 0x000fe200078e020d */
[----:B------:R-:W-:Y:S01]  /*0a20*/  IABS R13, R23 ;  /* 0x00000017000d7213 */ /* 0x000fe20000000000 */
[----:B------:R-:W-:Y:S02]  /*0a30*/  IMAD.MOV R4, RZ, RZ, -R4 ;  /* 0x000000ffff047224 */ /* 0x000fe400078e0a04 */
[----:B------:R-:W-:Y:S01]  /*0a40*/  IMAD R2, R2, 0x80, R3 ;  /* 0x0000008002027824 */ /* 0x000fe200078e0203 */
[C---:B------:R-:W-:Y:S01]  /*0a50*/  ISETP.GT.U32.AND P1, PT, R14.reuse, R9, PT ;  /* 0x000000090e00720c */ /* 0x040fe20003f24070 */
[C---:B------:R-:W-:Y:S02]  /*0a60*/  IMAD R8, R14.reuse, R4, R11 ;  /* 0x000000040e087224 */ /* 0x040fe400078e020b */
[----:B------:R-:W-:Y:S01]  /*0a70*/  IMAD.MOV.U32 R11, RZ, RZ, R16 ;  /* 0x000000ffff0b7224 */ /* 0x000fe200078e0010 */
[----:B------:R-:W-:Y:S01]  /*0a80*/  LOP3.LUT R16, R7, 0x38, RZ, 0xfc, !PT ;  /* 0x0000003807107812 */ /* 0x000fe200078efcff */
[----:B------:R-:W-:Y:S01]  /*0a90*/  IMAD R10, R14, R12, R17 ;  /* 0x0000000c0e0a7224 */ /* 0x000fe200078e0211 */
[----:B------:R-:W-:Y:S01]  /*0aa0*/  IABS R17, R24 ;  /* 0x0000001800117213 */ /* 0x000fe20000000000 */
[----:B------:R-:W-:Y:S01]  /*0ab0*/  IMAD.HI.U32 R3, R6, R11, RZ ;  /* 0x0000000b06037227 */ /* 0x000fe200078e00ff */
[----:B------:R-:W-:-:S02]  /*0ac0*/  ISETP.GT.U32.AND P4, PT, R14, R8, PT ;  /* 0x000000080e00720c */ /* 0x000fc40003f84070 */
[C---:B------:R-:W-:Y:S01]  /*0ad0*/  ISETP.GT.U32.AND P2, PT, R14.reuse, R10, PT ;  /* 0x0000000a0e00720c */ /* 0x040fe20003f44070 */
[----:B------:R-:W-:Y:S01]  /*0ae0*/  IMAD.MOV R3, RZ, RZ, -R3 ;  /* 0x000000ffff037224 */ /* 0x000fe200078e0a03 */
[----:B------:R-:W-:Y:S01]  /*0af0*/  IABS R21, R16 ;  /* 0x0000001000157213 */ /* 0x000fe20000000000 */
[----:B------:R-:W-:Y:S02]  /*0b00*/  @!P1 IMAD.IADD R9, R9, 0x1, -R14 ;  /* 0x0000000109099824 */ /* 0x000fe400078e0a0e */
[----:B------:R-:W-:Y:S02]  /*0b10*/  IMAD R7, R14, R3, R11 ;  /* 0x000000030e077224 */ /* 0x000fe400078e020b */
[----:B------:R-:W-:Y:S01]  /*0b20*/  IMAD.HI.U32 R3, R6, R13, RZ ;  /* 0x0000000d06037227 */ /* 0x000fe200078e00ff */
[C---:B------:R-:W-:Y:S02]  /*0b30*/  ISETP.GT.U32.AND P1, PT, R14.reuse, R9, PT ;  /* 0x000000090e00720c */ /* 0x040fe40003f24070 */
[----:B------:R-:W-:Y:S01]  /*0b40*/  ISETP.GT.U32.AND P5, PT, R14, R7, PT ;  /* 0x000000070e00720c */ /* 0x000fe20003fa4070 */
[----:B------:R-:W-:-:S04]  /*0b50*/  IMAD.HI.U32 R11, R6, R19, RZ ;  /* 0x00000013060b7227 */ /* 0x000fc800078e00ff */
[----:B------:R-:W-:Y:S02]  /*0b60*/  IMAD.MOV R3, RZ, RZ, -R3 ;  /* 0x000000ffff037224 */ /* 0x000fe400078e0a03 */
[----:B------:R-:W-:-:S04]  /*0b70*/  IMAD.HI.U32 R4, R6, R17, RZ ;  /* 0x0000001106047227 */ /* 0x000fc800078e00ff */
[----:B------:R-:W-:Y:S02]  /*0b80*/  IMAD.MOV R12, RZ, RZ, -R11 ;  /* 0x000000ffff0c7224 */ /* 0x000fe400078e0a0b */
[----:B------:R-:W-:Y:S02]  /*0b90*/  IMAD R11, R14, R3, R13 ;  /* 0x000000030e0b7224 */ /* 0x000fe400078e020d */
[----:B------:R-:W-:Y:S02]  /*0ba0*/  IMAD.MOV R4, RZ, RZ, -R4 ;  /* 0x000000ffff047224 */ /* 0x000fe400078e0a04 */
[----:B------:R-:W-:-:S04]  /*0bb0*/  IMAD.HI.U32 R3, R6, R21, RZ ;  /* 0x0000001506037227 */ /* 0x000fc800078e00ff */
[--C-:B------:R-:W-:Y:S01]  /*0bc0*/  @!P2 IMAD.IADD R10, R10, 0x1, -R14.reuse ;  /* 0x000000010a0aa824 */ /* 0x100fe200078e0a0e */
[C---:B------:R-:W-:Y:S01]  /*0bd0*/  ISETP.GT.U32.AND P2, PT, R14.reuse, R11, PT ;  /* 0x0000000b0e00720c */ /* 0x040fe20003f44070 */
[C---:B------:R-:W-:Y:S01]  /*0be0*/  IMAD R6, R14.reuse, R4, R17 ;  /* 0x000000040e067224 */ /* 0x040fe200078e0211 */
[----:B------:R-:W-:Y:S01]  /*0bf0*/  IABS R4, R2 ;  /* 0x0000000200047213 */ /* 0x000fe20000000000 */
[--C-:B------:R-:W-:Y:S01]  /*0c00*/  @!P1 IMAD.IADD R9, R9, 0x1, -R14.reuse ;  /* 0x0000000109099824 */ /* 0x100fe200078e0a0e */
[C---:B------:R-:W-:Y:S01]  /*0c10*/  ISETP.GT.U32.AND P6, PT, R14.reuse, R10, PT ;  /* 0x0000000a0e00720c */ /* 0x040fe20003fc4070 */
[C---:B------:R-:W-:Y:S01]  /*0c20*/  IMAD R12, R14.reuse, R12, R19 ;  /* 0x0000000c0e0c7224 */ /* 0x040fe200078e0213 */
[----:B------:R-:W-:Y:S01]  /*0c30*/  ISETP.GT.U32.AND P1, PT, R14, R6, PT ;  /* 0x000000060e00720c */ /* 0x000fe20003f24070 */
[----:B------:R-:W-:Y:S02]  /*0c40*/  IMAD.MOV R3, RZ, RZ, -R3 ;  /* 0x000000ffff037224 */ /* 0x000fe400078e0a03 */
[----:B------:R-:W-:-:S02]  /*0c50*/  @!P4 IMAD.IADD R8, R8, 0x1, -R14 ;  /* 0x000000010808c824 */ /* 0x000fc400078e0a0e */
[--C-:B------:R-:W-:Y:S01]  /*0c60*/  @!P5 IMAD.IADD R7, R7, 0x1, -R14.reuse ;  /* 0x000000010707d824 */ /* 0x100fe200078e0a0e */
[C---:B------:R-:W-:Y:S01]  /*0c70*/  ISETP.GT.U32.AND P5, PT, R14.reuse, R12, PT ;  /* 0x0000000c0e00720c */ /* 0x040fe20003fa4070 */
[C---:B------:R-:W-:Y:S01]  /*0c80*/  IMAD R13, R14.reuse, R3, R21 ;  /* 0x000000030e0d7224 */ /* 0x040fe200078e0215 */
[----:B------:R-:W-:Y:S01]  /*0c90*/  ISETP.GT.U32.AND P4, PT, R14, R8, PT ;  /* 0x000000080e00720c */ /* 0x000fe20003f84070 */
[--C-:B------:R-:W-:Y:S02]  /*0ca0*/  @!P2 IMAD.IADD R11, R11, 0x1, -R14.reuse ;  /* 0x000000010b0ba824 */ /* 0x100fe400078e0a0e */
[--C-:B------:R-:W-:Y:S01]  /*0cb0*/  @!P6 IMAD.IADD R10, R10, 0x1, -R14.reuse ;  /* 0x000000010a0ae824 */ /* 0x100fe200078e0a0e */
[----:B------:R-:W-:Y:S01]  /*0cc0*/  ISETP.GT.U32.AND P2, PT, R14, R13, PT ;  /* 0x0000000d0e00720c */ /* 0x000fe20003f44070 */
[----:B------:R-:W-:Y:S01]  /*0cd0*/  @!P1 IMAD.IADD R6, R6, 0x1, -R14 ;  /* 0x0000000106069824 */ /* 0x000fe200078e0a0e */
[C---:B------:R-:W-:Y:S01]  /*0ce0*/  ISETP.GT.U32.AND P1, PT, R14.reuse, R11, PT ;  /* 0x0000000b0e00720c */ /* 0x040fe20003f24070 */
[----:B------:R-:W-:Y:S01]  /*0cf0*/  IMAD.HI.U32 R5, R5, R4, RZ ;  /* 0x0000000405057227 */ /* 0x000fe200078e00ff */
[----:B------:R-:W-:-:S03]  /*0d00*/  ISETP.GT.U32.AND P6, PT, R14, R7, PT ;  /* 0x000000070e00720c */ /* 0x000fc60003fc4070 */
[--C-:B------:R-:W-:Y:S01]  /*0d10*/  @!P5 IMAD.IADD R12, R12, 0x1, -R14.reuse ;  /* 0x000000010c0cd824 */ /* 0x100fe200078e0a0e */
[----:B------:R-:W-:Y:S01]  /*0d20*/  ISETP.GE.AND P5, PT, R18, RZ, PT ;  /* 0x000000ff1200720c */ /* 0x000fe20003fa6270 */
[--C-:B------:R-:W-:Y:S01]  /*0d30*/  @!P4 IMAD.IADD R8, R8, 0x1, -R14.reuse ;  /* 0x000000010808c824 */ /* 0x100fe200078e0a0e */
[C---:B------:R-:W-:Y:S01]  /*0d40*/  ISETP.GT.U32.AND P4, PT, R14.reuse, R6, PT ;  /* 0x000000060e00720c */ /* 0x040fe20003f84070 */
[----:B------:R-:W-:Y:S02]  /*0d50*/  IMAD.MOV R5, RZ, RZ, -R5 ;  /* 0x000000ffff057224 */ /* 0x000fe400078e0a05 */
[--C-:B------:R-:W-:Y:S01]  /*0d60*/  @!P2 IMAD.IADD R13, R13, 0x1, -R14.reuse ;  /* 0x000000010d0da824 */ /* 0x100fe200078e0a0e */
[C---:B------:R-:W-:Y:S01]  /*0d70*/  ISETP.GT.U32.AND P2, PT, R14.reuse, R12, PT ;  /* 0x0000000c0e00720c */ /* 0x040fe20003f44070 */
[----:B------:R-:W-:Y:S02]  /*0d80*/  @!P1 IMAD.IADD R11, R11, 0x1, -R14 ;  /* 0x000000010b0b9824 */ /* 0x000fe400078e0a0e */
[----:B------:R-:W-:Y:S01]  /*0d90*/  IMAD R4, R15, R5, R4 ;  /* 0x000000050f047224 */ /* 0x000fe200078e0204 */
[----:B------:R-:W-:Y:S01]  /*0da0*/  ISETP.GT.U32.AND P1, PT, R14, R13, PT ;  /* 0x0000000d0e00720c */ /* 0x000fe20003f24070 */
[----:B------:R-:W-:Y:S01]  /*0db0*/  @!P6 IMAD.IADD R7, R7, 0x1, -R14 ;  /* 0x000000010707e824 */ /* 0x000fe200078e0a0e */
[----:B------:R-:W-:Y:S01]  /*0dc0*/  ISETP.GE.AND P6, PT, R121, c[0x0][0x180], PT ;  /* 0x0000600079007a0c */ /* 0x000fe20003fc6270 */
[----:B------:R-:W-:-:S02]  /*0dd0*/  IMAD.U32 R3, RZ, RZ, UR4 ;  /* 0x00000004ff037e24 */ /* 0x000fc4000f8e00ff */
[--C-:B------:R-:W-:Y:S01]  /*0de0*/  @!P4 IMAD.IADD R6, R6, 0x1, -R14.reuse ;  /* 0x000000010606c824 */ /* 0x100fe200078e0a0e */
[----:B------:R-:W-:Y:S01]  /*0df0*/  ISETP.GT.U32.AND P4, PT, R15, R4, PT ;  /* 0x000000040f00720c */ /* 0x000fe20003f84070 */
[----:B------:R-:W-:Y:S01]  /*0e00*/  @!P5 IMAD.MOV R9, RZ, RZ, -R9 ;  /* 0x000000ffff09d224 */ /* 0x000fe200078e0a09 */
[----:B------:R-:W-:Y:S01]  /*0e10*/  SEL R5, R3, RZ, !P6 ;  /* 0x000000ff03057207 */ /* 0x000fe20007000000 */
[----:B------:R-:W-:Y:S01]  /*0e20*/  @!P2 IMAD.IADD R12, R12, 0x1, -R14 ;  /* 0x000000010c0ca824 */ /* 0x000fe200078e0a0e */
[----:B------:R-:W-:Y:S01]  /*0e30*/  ISETP.GE.AND P2, PT, R22, RZ, PT ;  /* 0x000000ff1600720c */ /* 0x000fe20003f46270 */
[----:B------:R-:W-:Y:S01]  /*0e40*/  @!P3 IMAD.MOV R8, RZ, RZ, -R8 ;  /* 0x000000ffff08b224 */ /* 0x000fe200078e0a08 */
[----:B------:R-:W-:Y:S01]  /*0e50*/  ISETP.GE.AND P6, PT, R20, RZ, PT ;  /* 0x000000ff1400720c */ /* 0x000fe20003fc6270 */
[----:B------:R-:W-:Y:S01]  /*0e60*/  @!P1 IMAD.IADD R13, R13, 0x1, -R14 ;  /* 0x000000010d0d9824 */ /* 0x000fe200078e0a0e */
[----:B------:R-:W-:Y:S01]  /*0e70*/  ISETP.NE.U32.AND P5, PT, R5, RZ, PT ;  /* 0x000000ff0500720c */ /* 0x000fe20003fa5070 */
[----:B------:R-:W-:Y:S01]  /*0e80*/  IMAD.MOV.U32 R14, RZ, RZ, c[0x0][0x188] ;  /* 0x00006200ff0e7624 */ /* 0x000fe200078e00ff */
[----:B------:R-:W-:-:S02]  /*0e90*/  ISETP.GE.AND P3, PT, R23, RZ, PT ;  /* 0x000000ff1700720c */ /* 0x000fc40003f66270 */
[----:B------:R-:W-:Y:S01]  /*0ea0*/  ISETP.GE.AND P1, PT, R24, RZ, PT ;  /* 0x000000ff1800720c */ /* 0x000fe20003f26270 */
[----:B------:R-:W-:Y:S02]  /*0eb0*/  IMAD R71, R14, 0x4, R72 ;  /* 0x000000040e477824 */ /* 0x000fe400078e0248 */
[----:B------:R-:W-:Y:S01]  /*0ec0*/  @!P4 IMAD.IADD R4, R4, 0x1, -R15 ;  /* 0x000000010404c824 */ /* 0x000fe200078e0a0f */
[----:B------:R-:W-:Y:S01]  /*0ed0*/  ISETP.GE.AND P4, PT, R119, c[0x0][0x180], PT ;  /* 0x0000600077007a0c */ /* 0x000fe20003f86270 */
[----:B------:R-:W-:Y:S01]  /*0ee0*/  @!P2 IMAD.MOV R7, RZ, RZ, -R7 ;  /* 0x000000ffff07a224 */ /* 0x000fe200078e0a07 */
[----:B------:R-:W-:Y:S01]  /*0ef0*/  ISETP.GE.AND P2, PT, R25, RZ, PT ;  /* 0x000000ff1900720c */ /* 0x000fe20003f46270 */
[C---:B------:R-:W-:Y:S01]  /*0f00*/  IMAD R70, R14.reuse, 0x4, R71 ;  /* 0x000000040e467824 */ /* 0x040fe200078e0247 */
[----:B------:R-:W-:Y:S01]  /*0f10*/  SEL R5, R3, RZ, !P4 ;  /* 0x000000ff03057207 */ /* 0x000fe20006000000 */
[----:B------:R-:W-:Y:S01]  /*0f20*/  @!P6 IMAD.MOV R10, RZ, RZ, -R10 ;  /* 0x000000ffff0ae224 */ /* 0x000fe200078e0a0a */
[----:B------:R-:W-:Y:S01]  /*0f30*/  ISETP.GT.U32.AND P6, PT, R15, R4, PT ;  /* 0x000000040f00720c */ /* 0x000fe20003fc4070 */
[----:B------:R-:W-:Y:S01]  /*0f40*/  IMAD R69, R14, 0x4, R70 ;  /* 0x000000040e457824 */ /* 0x000fe200078e0246 */
[----:B------:R-:W-:Y:S01]  /*0f50*/  ISETP.GE.AND P4, PT, R16, RZ, PT ;  /* 0x000000ff1000720c */ /* 0x000fe20003f86270 */
[----:B------:R-:W-:Y:S01]  /*0f60*/  @!P3 IMAD.MOV R11, RZ, RZ, -R11 ;  /* 0x000000ffff0bb224 */ /* 0x000fe200078e0a0b */
[----:B------:R-:W-:Y:S01]  /*0f70*/  ISETP.NE.U32.AND P3, PT, R5, RZ, PT ;  /* 0x000000ff0500720c */ /* 0x000fe20003f65070 */
[----:B------:R-:W-:-:S02]  /*0f80*/  IMAD R68, R14, 0x4, R69 ;  /* 0x000000040e447824 */ /* 0x000fc400078e0245 */
[----:B------:R-:W-:Y:S01]  /*0f90*/  @!P1 IMAD.MOV R6, RZ, RZ, -R6 ;  /* 0x000000ffff069224 */ /* 0x000fe200078e0a06 */
[----:B------:R-:W-:Y:S01]  /*0fa0*/  ISETP.NE.AND P1, PT, RZ, c[0x0][0x17c], PT ;  /* 0x00005f00ff007a0c */ /* 0x000fe20003f25270 */
[----:B------:R-:W-:Y:S02]  /*0fb0*/  IMAD R67, R14, 0x4, R68 ;  /* 0x000000040e437824 */ /* 0x000fe400078e0244 */
[----:B------:R-:W-:Y:S01]  /*0fc0*/  @!P2 IMAD.MOV R12, RZ, RZ, -R12 ;  /* 0x000000ffff0ca224 */ /* 0x000fe200078e0a0c */
[----:B------:R-:W-:Y:S01]  /*0fd0*/  ISETP.GE.AND P2, PT, R2, RZ, PT ;  /* 0x000000ff0200720c */ /* 0x000fe20003f46270 */
[----:B------:R-:W-:Y:S01]  /*0fe0*/  @!P6 IMAD.IADD R4, R4, 0x1, -R15 ;  /* 0x000000010404e824 */ /* 0x000fe200078e0a0f */
[----:B------:R-:W-:Y:S01]  /*0ff0*/  ISETP.NE.AND P6, PT, RZ, c[0x0][0x178], PT ;  /* 0x00005e00ff007a0c */ /* 0x000fe20003fc5270 */
[----:B------:R-:W-:Y:S01]  /*1000*/  IMAD R66, R14, 0x4, R67 ;  /* 0x000000040e427824 */ /* 0x000fe200078e0243 */
[C---:B------:R-:W-:Y:S01]  /*1010*/  SEL R36, R59.reuse, R8, !P1 ;  /* 0x000000083b247207 */ /* 0x040fe20004800000 */
[----:B------:R-:W-:Y:S01]  /*1020*/  @!P4 IMAD.MOV R13, RZ, RZ, -R13 ;  /* 0x000000ffff0dc224 */ /* 0x000fe200078e0a0d */
[----:B------:R-:W-:Y:S01]  /*1030*/  ISETP.GE.AND P4, PT, R118, c[0x0][0x180], PT ;  /* 0x0000600076007a0c */ /* 0x000fe20003f86270 */
[C---:B------:R-:W-:Y:S01]  /*1040*/  IMAD R65, R14.reuse, 0x4, R66 ;  /* 0x000000040e417824 */ /* 0x040fe200078e0242 */
[----:B------:R-:W-:Y:S01]  /*1050*/  SEL R17, R59, R9, !P1 ;  /* 0x000000093b117207 */ /* 0x000fe20004800000 */
[----:B------:R-:W-:Y:S01]  /*1060*/  IMAD.SHL.U32 R113, R71, 0x4, RZ ;  /* 0x0000000447717824 */ /* 0x000fe200078e00ff */
[----:B------:R-:W-:Y:S01]  /*1070*/  SEL R5, R3, RZ, !P4 ;  /* 0x000000ff03057207 */ /* 0x000fe20006000000 */
[C---:B------:R-:W-:Y:S01]  /*1080*/  IMAD R64, R14.reuse, 0x4, R65 ;  /* 0x000000040e407824 */ /* 0x040fe200078e0241 */
[----:B------:R-:W-:Y:S01]  /*1090*/  ISETP.GE.AND P4, PT, R117, c[0x0][0x180], PT ;  /* 0x0000600075007a0c */ /* 0x000fe20003f86270 */
[----:B------:R-:W-:Y:S01]  /*10a0*/  @!P2 IMAD.MOV R4, RZ, RZ, -R4 ;  /* 0x000000ffff04a224 */ /* 0x000fe200078e0a04 */
[----:B------:R-:W-:Y:S01]  /*10b0*/  SEL R54, R59, R10, !P1 ;  /* 0x0000000a3b367207 */ /* 0x000fe20004800000 */
[----:B------:R-:W-:Y:S01]  /*10c0*/  IMAD R63, R14, 0x4, R64 ;  /* 0x000000040e3f7824 */ /* 0x000fe200078e0240 */
[----:B------:R-:W-:Y:S01]  /*10d0*/  @!P6 LOP3.LUT R4, RZ, c[0x0][0x178], RZ, 0x33, !PT ;  /* 0x00005e00ff04ea12 */ /* 0x000fe200078e33ff */
[----:B------:R-:W-:Y:S01]  /*10e0*/  IMAD.SHL.U32 R111, R70, 0x4, RZ ;  /* 0x00000004466f7824 */ /* 0x000fe200078e00ff */
[----:B------:R-:W-:Y:S01]  /*10f0*/  SEL R15, R3, RZ, !P4 ;  /* 0x000000ff030f7207 */ /* 0x000fe20006000000 */
[----:B------:R-:W-:Y:S01]  /*1100*/  IMAD R62, R14, 0x4, R63 ;  /* 0x000000040e3e7824 */ /* 0x000fe200078e023f */
[----:B------:R-:W-:Y:S01]  /*1110*/  ISETP.NE.U32.AND P4, PT, R5, RZ, PT ;  /* 0x000000ff0500720c */ /* 0x000fe20003f85070 */
[----:B------:R-:W-:Y:S01]  /*1120*/  IMAD R73, R4, c[0x0][0x184], RZ ;  /* 0x0000610004497a24 */ /* 0x000fe200078e02ff */
[C---:B------:R-:W-:Y:S01]  /*1130*/  SEL R55, R59.reuse, R7, !P1 ;  /* 0x000000073b377207 */ /* 0x040fe20004800000 */
[C---:B------:R-:W-:Y:S01]  /*1140*/  IMAD R61, R14.reuse, 0x4, R62 ;  /* 0x000000040e3d7824 */ /* 0x040fe200078e023e */
[----:B------:R-:W-:Y:S01]  /*1150*/  SEL R56, R59, R11, !P1 ;  /* 0x0000000b3b387207 */ /* 0x000fe20004800000 */
[----:B------:R-:W-:Y:S01]  /*1160*/  IMAD.SHL.U32 R75, R73, 0x4, RZ ;  /* 0x00000004494b7824 */ /* 0x000fe200078e00ff */
[C---:B------:R-:W-:Y:S01]  /*1170*/  SEL R57, R59.reuse, R6, !P1 ;  /* 0x000000063b397207 */ /* 0x040fe20004800000 */
[C---:B------:R-:W-:Y:S01]  /*1180*/  IMAD R5, R14.reuse, 0x4, R61 ;  /* 0x000000040e057824 */ /* 0x040fe200078e023d */
[----:B------:R-:W-:Y:S01]  /*1190*/  SEL R58, R59, R12, !P1 ;  /* 0x0000000c3b3a7207 */ /* 0x000fe20004800000 */
[----:B------:R-:W-:Y:S01]  /*11a0*/  IMAD.SHL.U32 R109, R69, 0x4, RZ ;  /* 0x00000004456d7824 */ /* 0x000fe200078e00ff */
[----:B------:R-:W-:Y:S01]  /*11b0*/  SEL R59, R59, R13, !P1 ;  /* 0x0000000d3b3b7207 */ /* 0x000fe20004800000 */
[----:B------:R-:W-:Y:S01]  /*11c0*/  IMAD R7, R14, 0x4, R5 ;  /* 0x000000040e077824 */ /* 0x000fe200078e0205 */
[----:B------:R-:W-:Y:S01]  /*11d0*/  IADD3 R34, P1, R75, c[0x0][0x160], RZ ;  /* 0x000058004b227a10 */ /* 0x000fe20007f3e0ff */
[----:B------:R-:W-:Y:S01]  /*11e0*/  IMAD.SHL.U32 R107, R68, 0x4, RZ ;  /* 0x00000004446b7824 */ /* 0x000fe200078e00ff */
[----:B------:R-:W-:Y:S01]  /*11f0*/  ISETP.NE.U32.AND P2, PT, R15, RZ, PT ;  /* 0x000000ff0f00720c */ /* 0x000fe20003f45070 */
[C---:B------:R-:W-:Y:S01]  /*1200*/  IMAD R9, R14.reuse, 0x4, R7 ;  /* 0x000000040e097824 */ /* 0x040fe200078e0207 */
[----:B------:R-:W-:Y:S01]  /*1210*/  LEA.HI.X.SX32 R38, R73, c[0x0][0x164], 0x2, P1 ;  /* 0x0000590049267a11 */ /* 0x000fe200008f16ff */
[----:B------:R-:W-:Y:S01]  /*1220*/  IMAD.SHL.U32 R105, R67, 0x4, RZ ;  /* 0x0000000443697824 */ /* 0x000fe200078e00ff */
[-C--:B------:R-:W-:Y:S01]  /*1230*/  LEA R4, P1, R5, R34.reuse, 0x2 ;  /* 0x0000002205047211 */ /* 0x080fe200078210ff */
[----:B------:R-:W-:Y:S01]  /*1240*/  IMAD R16, R14, 0x4, R9 ;  /* 0x000000040e107824 */ /* 0x000fe200078e0209 */
[----:B------:R-:W-:Y:S01]  /*1250*/  LEA R6, P6, R7, R34, 0x2 ;  /* 0x0000002207067211 */ /* 0x000fe200078c10ff */
[----:B------:R-:W-:Y:S01]  /*1260*/  IMAD.SHL.U32 R103, R66, 0x4, RZ ;  /* 0x0000000442677824 */ /* 0x000fe200078e00ff */
[----:B------:R-:W-:Y:S01]  /*1270*/  LEA.HI.X.SX32 R5, R5, R38, 0x2, P1 ;  /* 0x0000002605057211 */ /* 0x000fe200008f16ff */
[----:B------:R-:W-:Y:S01]  /*1280*/  IMAD.SHL.U32 R101, R65, 0x4, RZ ;  /* 0x0000000441657824 */ /* 0x000fe200078e00ff */
[----:B------:R-:W-:Y:S01]  /*1290*/  LEA R8, P1, R9, R34, 0x2 ;  /* 0x0000002209087211 */ /* 0x000fe200078210ff */
[----:B------:R-:W-:Y:S01]  /*12a0*/  IMAD.SHL.U32 R99, R64, 0x4, RZ ;  /* 0x0000000440637824 */ /* 0x000fe200078e00ff */
[----:B------:R-:W-:Y:S01]  /*12b0*/  LEA.HI.X.SX32 R7, R7, R38, 0x2, P6 ;  /* 0x0000002607077211 */ /* 0x000fe200030f16ff */
[----:B------:R-:W-:Y:S01]  /*12c0*/  IMAD.SHL.U32 R97, R63, 0x4, RZ ;  /* 0x000000043f617824 */ /* 0x000fe200078e00ff */
[----:B------:R-:W-:Y:S01]  /*12d0*/  IADD3 R52, P6, R115, R34, RZ ;  /* 0x0000002273347210 */ /* 0x000fe20007fde0ff */
[----:B------:R-:W-:Y:S01]  /*12e0*/  IMAD.SHL.U32 R95, R62, 0x4, RZ ;  /* 0x000000043e5f7824 */ /* 0x000fe200078e00ff */
[----:B------:R-:W-:Y:S01]  /*12f0*/  LEA.HI.X.SX32 R9, R9, R38, 0x2, P1 ;  /* 0x0000002609097211 */ /* 0x000fe200008f16ff */
[----:B------:R-:W-:Y:S01]  /*1300*/  IMAD.SHL.U32 R93, R61, 0x4, RZ ;  /* 0x000000043d5d7824 */ /* 0x000fe200078e00ff */
[----:B------:R-:W-:Y:S01]  /*1310*/  IADD3 R10, P1, R113, R34, RZ ;  /* 0x00000022710a7210 */ /* 0x000fe20007f3e0ff */
[----:B------:R-:W-:Y:S01]  /*1320*/  IMAD R17, R17, c[0x0][0x190], RZ ;  /* 0x0000640011117a24 */ /* 0x000fe200078e02ff */
[----:B------:R-:W-:Y:S01]  /*1330*/  LEA.HI.X.SX32 R53, R72, R38, 0x2, P6 ;  /* 0x0000002648357211 */ /* 0x000fe200030f16ff */
[----:B------:R-:W-:Y:S01]  /*1340*/  IMAD R54, R54, c[0x0][0x190], RZ ;  /* 0x0000640036367a24 */ /* 0x000fe200078e02ff */
[----:B------:R-:W-:Y:S01]  /*1350*/  IADD3 R12, P6, R111, R34, RZ ;  /* 0x000000226f0c7210 */ /* 0x000fe20007fde0ff */
[----:B------:R-:W-:Y:S01]  /*1360*/  IMAD R55, R55, c[0x0][0x190], RZ ;  /* 0x0000640037377a24 */ /* 0x000fe200078e02ff */
[----:B------:R-:W-:Y:S01]  /*1370*/  LEA.HI.X.SX32 R11, R71, R38, 0x2, P1 ;  /* 0x00000026470b7211 */ /* 0x000fe200008f16ff */
[----:B------:R1:W-:Y:S01]  /*1380*/  LDGSTS.E [R89], [R52.64], P5 ;  /* 0x0000000034597fae */ /* 0x0003e2000a92184e */
[----:B------:R-:W-:Y:S01]  /*1390*/  IADD3 R14, P1, R109, R34, RZ ;  /* 0x000000226d0e7210 */ /* 0x000fe20007f3e0ff */
[----:B------:R-:W-:Y:S01]  /*13a0*/  IMAD R56, R56, c[0x0][0x190], RZ ;  /* 0x0000640038387a24 */ /* 0x000fe200078e02ff */
[----:B------:R-:W-:Y:S01]  /*13b0*/  LEA.HI.X.SX32 R13, R70, R38, 0x2, P6 ;  /* 0x00000026460d7211 */ /* 0x000fe200030f16ff */
[----:B------:R2:W-:Y:S01]  /*13c0*/  LDGSTS.E [R89+0x800], [R10.64], P3 ;  /* 0x008000000a597fae */ /* 0x0005e2000992184e */
        /* <DEDUP_REMOVED lines=11> */
[----:B-1----:R-:W-:Y:S01]  /*1480*/  IMAD.WIDE R52, R81, 0x4, R52 ;  /* 0x0000000451347825 */ /* 0x002fe200078e0234 */
[----:B------:R-:W-:-:S02]  /*1490*/  IADD3 R24, P1, R101, R34, RZ ;  /* 0x0000002265187210 */ /* 0x000fc40007f3e0ff */
[----:B------:R-:W-:Y:S01]  /*14a0*/  LEA.HI.X.SX32 R23, R66, R38, 0x2, P6 ;  /* 0x0000002642177211 */ /* 0x000fe200030f16ff */
[----:B--2---:R-:W-:Y:S01]  /*14b0*/  IMAD.WIDE R10, R79, 0x4, R10 ;  /* 0x000000044f0a7825 */ /* 0x004fe200078e020a */
[----:B------:R-:W-:Y:S02]  /*14c0*/  IADD3 R26, P6, R99, R34, RZ ;  /* 0x00000022631a7210 */ /* 0x000fe40007fde0ff */
[----:B------:R-:W-:Y:S01]  /*14d0*/  LEA.HI.X.SX32 R25, R65, R38, 0x2, P1 ;  /* 0x0000002641197211 */ /* 0x000fe200008f16ff */
[----:B---3--:R-:W-:Y:S01]  /*14e0*/  IMAD.WIDE R12, R81, 0x4, R12 ;  /* 0x00000004510c7825 */ /* 0x008fe200078e020c */
[----:B------:R-:W-:Y:S02]  /*14f0*/  IADD3 R28, P1, R97, R34, RZ ;  /* 0x00000022611c7210 */ /* 0x000fe40007f3e0ff */
[----:B------:R-:W-:Y:S01]  /*1500*/  LEA.HI.X.SX32 R27, R64, R38, 0x2, P6 ;  /* 0x00000026401b7211 */ /* 0x000fe200030f16ff */
[----:B----4-:R-:W-:Y:S01]  /*1510*/  IMAD.WIDE R14, R83, 0x4, R14 ;  /* 0x00000004530e7825 */ /* 0x010fe200078e020e */
[----:B------:R-:W-:-:S02]  /*1520*/  IADD3 R30, P6, R95, R34, RZ ;  /* 0x000000225f1e7210 */ /* 0x000fc40007fde0ff */
[----:B------:R-:W-:Y:S02]  /*1530*/  LEA.HI.X.SX32 R29, R63, R38, 0x2, P1 ;  /* 0x000000263f1d7211 */ /* 0x000fe400008f16ff */
[----:B------:R-:W-:Y:S02]  /*1540*/  LEA R32, P1, R16, R34, 0x2 ;  /* 0x0000002210207211 */ /* 0x000fe400078210ff */
[----:B------:R-:W-:Y:S02]  /*1550*/  LEA.HI.X.SX32 R31, R62, R38, 0x2, P6 ;  /* 0x000000263e1f7211 */ /* 0x000fe400030f16ff */
[----:B------:R-:W-:Y:S02]  /*1560*/  IADD3 R34, P6, R93, R34, RZ ;  /* 0x000000225d227210 */ /* 0x000fe40007fde0ff */
[-C--:B------:R-:W-:Y:S02]  /*1570*/  LEA.HI.X.SX32 R33, R16, R38.reuse, 0x2, P1 ;  /* 0x0000002610217211 */ /* 0x080fe400008f16ff */
[----:B------:R-:W-:-:S02]  /*1580*/  LEA.HI.X.SX32 R35, R61, R38, 0x2, P6 ;  /* 0x000000263d237211 */ /* 0x000fc400030f16ff */
[----:B------:R-:W-:Y:S02]  /*1590*/  ISETP.GE.AND P6, PT, R116, c[0x0][0x180], PT ;  /* 0x0000600074007a0c */ /* 0x000fe40003fc6270 */
[----:B------:R-:W-:Y:S02]  /*15a0*/  ISETP.GE.AND P1, PT, R114, c[0x0][0x180], PT ;  /* 0x0000600072007a0c */ /* 0x000fe40003f26270 */
[C---:B------:R-:W-:Y:S02]  /*15b0*/  SEL R16, R3.reuse, RZ, !P6 ;  /* 0x000000ff03107207 */ /* 0x040fe40007000000 */
[----:B------:R-:W-:Y:S02]  /*15c0*/  ISETP.GE.AND P6, PT, R112, c[0x0][0x180], PT ;  /* 0x0000600070007a0c */ /* 0x000fe40003fc6270 */
[----:B------:R-:W-:Y:S02]  /*15d0*/  SEL R37, R3, RZ, !P1 ;  /* 0x000000ff03257207 */ /* 0x000fe40004800000 */
[----:B------:R-:W-:-:S02]  /*15e0*/  ISETP.NE.U32.AND P1, PT, R16, RZ, PT ;  /* 0x000000ff1000720c */ /* 0x000fc40003f25070 */
[C---:B------:R-:W-:Y:S02]  /*15f0*/  SEL R16, R3.reuse, RZ, !P6 ;  /* 0x000000ff03107207 */ /* 0x040fe40007000000 */
[----:B------:R-:W-:Y:S02]  /*1600*/  ISETP.GE.AND P3, PT, R110, c[0x0][0x180], PT ;  /* 0x000060006e007a0c */ /* 0x000fe40003f66270 */
[----:B------:R-:W-:Y:S02]  /*1610*/  ISETP.NE.U32.AND P6, PT, R16, RZ, PT ;  /* 0x000000ff1000720c */ /* 0x000fe40003fc5070 */
[----:B------:R-:W-:Y:S02]  /*1620*/  ISETP.GE.AND P4, PT, R108, c[0x0][0x180], PT ;  /* 0x000060006c007a0c */ /* 0x000fe40003f86270 */
[----:B------:R-:W-:Y:S02]  /*1630*/  SEL R16, R3, RZ, !P3 ;  /* 0x000000ff03107207 */ /* 0x000fe40005800000 */
[----:B------:R-:W-:Y:S01]  /*1640*/  ISETP.NE.U32.AND P5, PT, R37, RZ, PT ;  /* 0x000000ff2500720c */ /* 0x000fe20003fa5070 */
[----:B------:R1:W-:Y:S01]  /*1650*/  LDGSTS.E [R89+0x2000], [R18.64], P1 ;  /* 0x0200000012597fae */ /* 0x0003e2000892184e */
[----:B------:R-:W-:-:S02]  /*1660*/  SEL R37, R3, RZ, !P4 ;  /* 0x000000ff03257207 */ /* 0x000fc40006000000 */
[----:B------:R-:W-:Y:S02]  /*1670*/  ISETP.NE.U32.AND P4, PT, R16, RZ, PT ;  /* 0x000000ff1000720c */ /* 0x000fe40003f85070 */
[----:B------:R-:W-:Y:S02]  /*1680*/  ISETP.GE.AND P3, PT, R106, c[0x0][0x180], PT ;  /* 0x000060006a007a0c */ /* 0x000fe40003f66270 */
[----:B------:R-:W-:Y:S02]  /*1690*/  ISETP.GE.AND P2, PT, R104, c[0x0][0x180], PT ;  /* 0x0000600068007a0c */ /* 0x000fe40003f46270 */
[----:B------:R-:W-:Y:S02]  /*16a0*/  SEL R16, R3, RZ, !P3 ;  /* 0x000000ff03107207 */ /* 0x000fe40005800000 */
[----:B------:R-:W-:Y:S01]  /*16b0*/  ISETP.NE.U32.AND P3, PT, R37, RZ, PT ;  /* 0x000000ff2500720c */ /* 0x000fe20003f65070 */
[----:B------:R2:W-:Y:S01]  /*16c0*/  LDGSTS.E [R89+0x2800], [R20.64], P5 ;  /* 0x0280000014597fae */ /* 0x0005e2000a92184e */
[----:B------:R-:W-:-:S02]  /*16d0*/  ISETP.GE.AND P5, PT, R102, c[0x0][0x180], PT ;  /* 0x0000600066007a0c */ /* 0x000fc40003fa6270 */
[C---:B------:R-:W-:Y:S01]  /*16e0*/  SEL R37, R3.reuse, RZ, !P2 ;  /* 0x000000ff03257207 */ /* 0x040fe20005000000 */
[----:B------:R3:W-:Y:S01]  /*16f0*/  LDGSTS.E [R89+0x3000], [R22.64], P6 ;  /* 0x0300000016597fae */ /* 0x0007e2000b12184e */
[----:B------:R-:W-:Y:S02]  /*1700*/  ISETP.GE.AND P6, PT, R100, c[0x0][0x180], PT ;  /* 0x0000600064007a0c */ /* 0x000fe40003fc6270 */
[----:B------:R-:W-:Y:S01]  /*1710*/  ISETP.NE.U32.AND P1, PT, R16, RZ, PT ;  /* 0x000000ff1000720c */ /* 0x000fe20003f25070 */
[----:B------:R4:W-:Y:S01]  /*1720*/  LDGSTS.E [R89+0x3800], [R24.64], P4 ;  /* 0x0380000018597fae */ /* 0x0009e2000a12184e */
[----:B------:R-:W-:Y:S02]  /*1730*/  ISETP.GE.AND P4, PT, R98, c[0x0][0x180], PT ;  /* 0x0000600062007a0c */ /* 0x000fe40003f86270 */
[----:B------:R-:W-:Y:S01]  /*1740*/  SEL R16, R3, RZ, !P5 ;  /* 0x000000ff03107207 */ /* 0x000fe20006800000 */
[----:B------:R5:W-:Y:S01]  /*1750*/  LDGSTS.E [R89+0x4000], [R26.64], P3 ;  /* 0x040000001a597fae */ /* 0x000be2000992184e */
[----:B------:R-:W-:-:S02]  /*1760*/  ISETP.NE.U32.AND P2, PT, R37, RZ, PT ;  /* 0x000000ff2500720c */ /* 0x000fc40003f45070 */
[----:B------:R-:W-:Y:S02]  /*1770*/  ISETP.GE.AND P5, PT, R96, c[0x0][0x180], PT ;  /* 0x0000600060007a0c */ /* 0x000fe40003fa6270 */
[C---:B------:R-:W-:Y:S02]  /*1780*/  SEL R37, R3.reuse, RZ, !P6 ;  /* 0x000000ff03257207 */ /* 0x040fe40007000000 */
[----:B------:R-:W-:Y:S01]  /*1790*/  ISETP.GE.AND P6, PT, R94, c[0x0][0x180], PT ;  /* 0x000060005e007a0c */ /* 0x000fe20003fc6270 */
[----:B------:R1:W-:Y:S01]  /*17a0*/  LDGSTS.E [R89+0x4800], [R28.64], P1 ;  /* 0x048000001c597fae */ /* 0x0003e2000892184e */
[----:B------:R-:W-:Y:S02]  /*17b0*/  SEL R38, R3, RZ, !P4 ;  /* 0x000000ff03267207 */ /* 0x000fe40006000000 */
[----:B------:R-:W-:Y:S02]  /*17c0*/  ISETP.GE.AND P4, PT, R121, UR8, PT ;  /* 0x0000000879007c0c */ /* 0x000fe4000bf86270 */
[----:B------:R-:W-:Y:S01]  /*17d0*/  SEL R39, R3, RZ, !P5 ;  /* 0x000000ff03277207 */ /* 0x000fe20006800000 */
[----:B------:R1:W-:Y:S01]  /*17e0*/  LDGSTS.E [R89+0x5000], [R30.64], P2 ;  /* 0x050000001e597fae */ /* 0x0003e2000912184e */
[----:B------:R-:W-:-:S02]  /*17f0*/  ISETP.NE.U32.AND P5, PT, R16, RZ, PT ;  /* 0x000000ff1000720c */ /* 0x000fc40003fa5070 */
[----:B------:R-:W-:Y:S02]  /*1800*/  SEL R16, R3, RZ, !P6 ;  /* 0x000000ff03107207 */ /* 0x000fe40007000000 */
[----:B------:R-:W-:Y:S02]  /*1810*/  PLOP3.LUT P6, PT, PT, PT, UP1, 0x80, 0x0 ;  /* 0x000000000000781c */ /* 0x000fe40003fcf018 */
[----:B------:R-:W-:Y:S02]  /*1820*/  SEL R40, RZ, 0x4, P4 ;  /* 0x00000004ff287807 */ /* 0x000fe40002000000 */
[----:B------:R-:W-:Y:S02]  /*1830*/  ISETP.GE.AND P4, PT, R119, UR8, PT ;  /* 0x0000000877007c0c */ /* 0x000fe4000bf86270 */
[----:B------:R-:W-:Y:S02]  /*1840*/  ISETP.NE.U32.AND P3, PT, R37, RZ, PT ;  /* 0x000000ff2500720c */ /* 0x000fe40003f65070 */
[----:B------:R-:W-:Y:S01]  /*1850*/  SEL R40, R40, RZ, P6 ;  /* 0x000000ff28287207 */ /* 0x000fe20003000000 */
[----:B------:R1:W-:Y:S01]  /*1860*/  LDGSTS.E [R89+0x5800], [R34.64], P5 ;  /* 0x0580000022597fae */ /* 0x0003e2000a92184e */
[----:B------:R-:W-:-:S02]  /*1870*/  PLOP3.LUT P6, PT, PT, PT, UP1, 0x80, 0x0 ;  /* 0x000000000000781c */ /* 0x000fc40003fcf018 */
[----:B------:R-:W-:Y:S02]  /*1880*/  SEL R37, RZ, 0x4, P4 ;  /* 0x00000004ff257807 */ /* 0x000fe40002000000 */
[----:B------:R-:W-:Y:S02]  /*1890*/  ISETP.GE.AND P4, PT, R118, UR8, PT ;  /* 0x0000000876007c0c */ /* 0x000fe4000bf86270 */
[----:B------:R-:W-:Y:S02]  /*18a0*/  ISETP.NE.U32.AND P1, PT, R38, RZ, PT ;  /* 0x000000ff2600720c */ /* 0x000fe40003f25070 */
[----:B------:R-:W-:Y:S01]  /*18b0*/  SEL R37, R37, RZ, P6 ;  /* 0x000000ff25257207 */ /* 0x000fe20003000000 */
[----:B------:R1:W-:Y:S01]  /*18c0*/  LDGSTS.E [R89+0x6000], [R4.64], P3 ;  /* 0x0600000004597fae */ /* 0x0003e2000992184e */
[----:B------:R-:W-:Y:S02]  /*18d0*/  PLOP3.LUT P6, PT, PT, PT, UP1, 0x80, 0x0 ;  /* 0x000000000000781c */ /* 0x000fe40003fcf018 */
[----:B------:R-:W-:-:S02]  /*18e0*/  SEL R38, RZ, 0x4, P4 ;  /* 0x00000004ff267807 */ /* 0x000fc40002000000 */
[----:B------:R-:W-:Y:S02]  /*18f0*/  ISETP.GE.AND P4, PT, R117, UR8, PT ;  /* 0x0000000875007c0c */ /* 0x000fe4000bf86270 */
[----:B------:R-:W-:Y:S02]  /*1900*/  SEL R38, R38, RZ, P6 ;  /* 0x000000ff26267207 */ /* 0x000fe40003000000 */
[----:B------:R-:W-:Y:S01]  /*1910*/  PLOP3.LUT P6, PT, PT, PT, UP1, 0x80, 0x0 ;  /* 0x000000000000781c */ /* 0x000fe20003fcf018 */
[----:B------:R1:W-:Y:S01]  /*1920*/  LDGSTS.E [R89+0x6800], [R6.64], P1 ;  /* 0x0680000006597fae */ /* 0x0003e2000892184e */
[----:B------:R-:W-:Y:S02]  /*1930*/  SEL R51, RZ, 0x4, P4 ;  /* 0x00000004ff337807 */ /* 0x000fe40002000000 */
[----:B------:R-:W-:Y:S01]  /*1940*/  ISETP.NE.U32.AND P4, PT, R16, RZ, PT ;  /* 0x000000ff1000720c */ /* 0x000fe20003f85070 */
[----:B------:R-:W-:Y:S01]  /*1950*/  IMAD R16, R92, c[0x0][0x18c], RZ ;  /* 0x000063005c107a24 */ /* 0x000fe200078e02ff */
[----:B------:R-:W-:-:S02]  /*1960*/  SEL R51, R51, RZ, P6 ;  /* 0x000000ff33337207 */ /* 0x000fc40003000000 */
[----:B------:R-:W-:Y:S01]  /*1970*/  ISETP.GE.AND P6, PT, R92, c[0x0][0x180], PT ;  /* 0x000060005c007a0c */ /* 0x000fe20003fc6270 */
[----:B------:R-:W-:Y:S01]  /*1980*/  IMAD.SHL.U32 R91, R16, 0x4, RZ ;  /* 0x00000004105b7824 */ /* 0x000fe200078e00ff */
[----:B------:R-:W-:Y:S02]  /*1990*/  ISETP.NE.U32.AND P2, PT, R39, RZ, PT ;  /* 0x000000ff2700720c */ /* 0x000fe40003f45070 */
[----:B------:R-:W-:Y:S02]  /*19a0*/  ISETP.GE.AND P5, PT, R116, UR8, PT ;  /* 0x0000000874007c0c */ /* 0x000fe4000bfa6270 */
[----:B------:R-:W-:Y:S02]  /*19b0*/  SEL R3, R3, RZ, !P6 ;  /* 0x000000ff03037207 */ /* 0x000fe40007000000 */
[----:B------:R-:W-:Y:S02]  /*19c0*/  ISETP.GE.AND P6, PT, R114, UR8, PT ;  /* 0x0000000872007c0c */ /* 0x000fe4000bfc6270 */
[----:B------:R-:W-:-:S02]  /*19d0*/  SEL R77, RZ, 0x4, P5 ;  /* 0x00000004ff4d7807 */ /* 0x000fc40002800000 */
[----:B------:R-:W-:Y:S02]  /*19e0*/  PLOP3.LUT P3, PT, PT, PT, UP1, 0x80, 0x0 ;  /* 0x000000000000781c */ /* 0x000fe40003f6f018 */
[----:B------:R-:W-:Y:S01]  /*19f0*/  ISETP.NE.U32.AND P1, PT, R3, RZ, PT ;  /* 0x000000ff0300720c */ /* 0x000fe20003f25070 */
[----:B------:R-:W-:Y:S01]  /*1a00*/  IMAD R3, R36, c[0x0][0x190], RZ ;  /* 0x0000640024037a24 */ /* 0x000fe200078e02ff */
[----:B------:R-:W-:Y:S01]  /*1a10*/  SEL R76, RZ, 0x4, P6 ;  /* 0x00000004ff4c7807 */ /* 0x000fe20003000000 */
[----:B------:R1:W-:Y:S01]  /*1a20*/  LDGSTS.E [R89+0x7000], [R8.64], P2 ;  /* 0x0700000008597fae */ /* 0x0003e2000912184e */
[----:B------:R-:W-:Y:S02]  /*1a30*/  SEL R77, R77, RZ, P3 ;  /* 0x000000ff4d4d7207 */ /* 0x000fe40001800000 */
[----:B------:R-:W-:Y:S01]  /*1a40*/  IADD3 R50, P6, R91, c[0x0][0x168], RZ ;  /* 0x00005a005b327a10 */ /* 0x000fe20007fde0ff */
[----:B------:R1:W-:Y:S01]  /*1a50*/  LDGSTS.E [R89+0x7800], [R32.64], P4 ;  /* 0x0780000020597fae */ /* 0x0003e2000a12184e */
[----:B------:R-:W-:-:S02]  /*1a60*/  PLOP3.LUT P3, PT, PT, PT, UP1, 0x80, 0x0 ;  /* 0x000000000000781c */ /* 0x000fc40003f6f018 */
[----:B------:R-:W-:Y:S01]  /*1a70*/  LEA.HI.X.SX32 R80, R16, c[0x0][0x16c], 0x2, P6 ;  /* 0x00005b0010507a11 */ /* 0x000fe200030f16ff */
[----:B------:R-:W0:Y:S01]  /*1a80*/  LDGDEPBAR ;  /* 0x00000000000079af */ /* 0x000e220000000000 */
[----:B------:R-:W-:Y:S02]  /*1a90*/  SEL R76, R76, RZ, P3 ;  /* 0x000000ff4c4c7207 */ /* 0x000fe40001800000 */
[-C--:B------:R-:W-:Y:S02]  /*1aa0*/  LEA R36, P6, R3, R50.reuse, 0x2 ;  /* 0x0000003203247211 */ /* 0x080fe400078c10ff */
[----:B------:R-:W-:Y:S02]  /*1ab0*/  ISETP.NE.U32.AND P3, PT, R38, RZ, PT ;  /* 0x000000ff2600720c */ /* 0x000fe40003f65070 */
[----:B------:R-:W-:Y:S02]  /*1ac0*/  LEA R38, P4, R17, R50, 0x2 ;  /* 0x0000003211267211 */ /* 0x000fe400078810ff */
[----:B------:R-:W-:-:S02]  /*1ad0*/  ISETP.NE.U32.AND P2, PT, R37, RZ, PT ;  /* 0x000000ff2500720c */ /* 0x000fc40003f45070 */
[----:B------:R-:W-:Y:S02]  /*1ae0*/  ISETP.NE.U32.AND P5, PT, R40, RZ, PT ;  /* 0x000000ff2800720c */ /* 0x000fe40003fa5070 */
[----:B------:R-:W-:Y:S02]  /*1af0*/  LEA.HI.X.SX32 R37, R3, R80, 0x2, P6 ;  /* 0x0000005003257211 */ /* 0x000fe400030f16ff */
[C---:B------:R-:W-:Y:S02]  /*1b00*/  LEA R40, P6, R54.reuse, R50, 0x2 ;  /* 0x0000003236287211 */ /* 0x040fe400078c10ff */
[----:B------:R-:W-:Y:S01]  /*1b10*/  LEA.HI.X.SX32 R39, R17, R80, 0x2, P4 ;  /* 0x0000005011277211 */ /* 0x000fe200020f16ff */
[----:B------:R1:W-:Y:S01]  /*1b20*/  LDGSTS.E [R88+0x10000], [R36.64], P1 ;  /* 0x1000000024587fae */ /* 0x0003e2000892184e */
[----:B------:R-:W-:Y:S02]  /*1b30*/  LEA R42, P4, R55, R50, 0x2 ;  /* 0x00000032372a7211 */ /* 0x000fe400078810ff */
[----:B------:R-:W-:Y:S01]  /*1b40*/  LEA.HI.X.SX32 R41, R54, R80, 0x2, P6 ;  /* 0x0000005036297211 */ /* 0x000fe200030f16ff */
[----:B------:R1:W-:Y:S01]  /*1b50*/  LDGSTS.E [R88+0x10800], [R38.64], P1 ;  /* 0x1080000026587fae */ /* 0x0003e2000892184e */
[----:B------:R-:W-:-:S02]  /*1b60*/  LEA R44, P6, R56, R50, 0x2 ;  /* 0x00000032382c7211 */ /* 0x000fc400078c10ff */
[----:B------:R-:W-:Y:S01]  /*1b70*/  LEA.HI.X.SX32 R43, R55, R80, 0x2, P4 ;  /* 0x00000050372b7211 */ /* 0x000fe200020f16ff */
[----:B------:R1:W-:Y:S01]  /*1b80*/  LDGSTS.E [R88+0x11000], [R40.64], P1 ;  /* 0x1100000028587fae */ /* 0x0003e2000892184e */
[C---:B------:R-:W-:Y:S02]  /*1b90*/  LEA R46, P4, R57.reuse, R50, 0x2 ;  /* 0x00000032392e7211 */ /* 0x040fe400078810ff */
[----:B------:R-:W-:Y:S01]  /*1ba0*/  LEA.HI.X.SX32 R45, R56, R80, 0x2, P6 ;  /* 0x00000050382d7211 */ /* 0x000fe200030f16ff */
[----:B------:R1:W-:Y:S01]  /*1bb0*/  LDGSTS.E [R88+0x11800], [R42.64], P1 ;  /* 0x118000002a587fae */ /* 0x0003e2000892184e */
[----:B------:R-:W-:Y:S02]  /*1bc0*/  LEA R48, P6, R58, R50, 0x2 ;  /* 0x000000323a307211 */ /* 0x000fe400078c10ff */
[----:B------:R-:W-:Y:S01]  /*1bd0*/  LEA.HI.X.SX32 R47, R57, R80, 0x2, P4 ;  /* 0x00000050392f7211 */ /* 0x000fe200020f16ff */
[----:B------:R1:W-:Y:S01]  /*1be0*/  LDGSTS.E [R88+0x12000], [R44.64], P1 ;  /* 0x120000002c587fae */ /* 0x0003e2000892184e */
[----:B------:R-:W-:-:S02]  /*1bf0*/  LEA R50, P4, R59, R50, 0x2 ;  /* 0x000000323b327211 */ /* 0x000fc400078810ff */
[-C--:B------:R-:W-:Y:S01]  /*1c00*/  LEA.HI.X.SX32 R49, R58, R80.reuse, 0x2, P6 ;  /* 0x000000503a317211 */ /* 0x080fe200030f16ff */
[----:B------:R1:W-:Y:S01]  /*1c10*/  LDGSTS.E [R88+0x12800], [R46.64], P1 ;  /* 0x128000002e587fae */ /* 0x0003e2000892184e */
[----:B------:R-:W-:Y:S02]  /*1c20*/  ISETP.NE.U32.AND P6, PT, R51, RZ, PT ;  /* 0x000000ff3300720c */ /* 0x000fe40003fc5070 */
[----:B------:R-:W-:Y:S01]  /*1c30*/  LEA.HI.X.SX32 R51, R59, R80, 0x2, P4 ;  /* 0x000000503b337211 */ /* 0x000fe200020f16ff */
[----:B------:R1:W-:Y:S01]  /*1c40*/  LDGSTS.E [R88+0x13000], [R48.64], P1 ;  /* 0x1300000030587fae */ /* 0x0003e2000892184e */
[----:B------:R-:W-:-:S03]  /*1c50*/  ISETP.NE.U32.AND P4, PT, R77, RZ, PT ;  /* 0x000000ff4d00720c */ /* 0x000fc60003f85070 */
[----:B------:R1:W-:Y:S01]  /*1c60*/  LDGSTS.E [R88+0x13800], [R50.64], P1 ;  /* 0x1380000032587fae */ /* 0x0003e2000892184e */
[----:B------:R-:W-:-:S03]  /*1c70*/  ISETP.GE.AND P1, PT, R112, UR8, PT ;  /* 0x0000000870007c0c */ /* 0x000fc6000bf26270 */
[----:B------:R-:W0:Y:S01]  /*1c80*/  LDGDEPBAR ;  /* 0x00000000000079af */ /* 0x000e220000000000 */
[----:B------:R-:W-:-:S03]  /*1c90*/  SEL R77, RZ, 0x4, P1 ;  /* 0x00000004ff4d7807 */ /* 0x000fc60000800000 */
[----:B------:R-:W-:Y:S06]  /*1ca0*/  BAR.SYNC.DEFER_BLOCKING 0x0 ;  /* 0x0000000000007b1d */ /* 0x000fec0000010000 */
[----:B------:R-:W-:Y:S01]  /*1cb0*/  @!PT LDS RZ, [RZ] ;  /* 0x00000000fffff984 */ /* 0x000fe20000000800 */
[----:B------:R-:W-:Y:S01]  /*1cc0*/  @!PT LDS RZ, [RZ] ;  /* 0x00000000fffff984 */ /* 0x000fe20000000800 */
[----:B------:R-:W-:Y:S01]  /*1cd0*/  @!PT LDS RZ, [RZ] ;  /* 0x00000000fffff984 */ /* 0x000fe20000000800 */
[----:B------:R1:W-:Y:S01]  /*1ce0*/  LDGSTS.E [R89+0x8000], [R52.64], P5 ;  /* 0x0800000034597fae */ /* 0x0003e2000a92184e */
[----:B------:R-:W-:-:S03]  /*1cf0*/  PLOP3.LUT P5, PT, PT, PT, UP1, 0x80, 0x0 ;  /* 0x000000000000781c */ /* 0x000fc60003faf018 */
[----:B------:R2:W-:Y:S01]  /*1d00*/  LDGSTS.E [R89+0x8800], [R10.64], P2 ;  /* 0x088000000a597fae */ /* 0x0005e2000912184e */
[----:B------:R-:W-:Y:S02]  /*1d10*/  ISETP.GE.AND P2, PT, R110, UR8, PT ;  /* 0x000000086e007c0c */ /* 0x000fe4000bf46270 */
[----:B------:R-:W-:Y:S01]  /*1d20*/  SEL R77, R77, RZ, P5 ;  /* 0x000000ff4d4d7207 */ /* 0x000fe20002800000 */
[----:B------:R2:W-:Y:S01]  /*1d30*/  LDGSTS.E [R89+0x9000], [R12.64], P3 ;  /* 0x090000000c597fae */ /* 0x0005e2000992184e */
[----:B------:R-:W-:Y:S02]  /*1d40*/  PLOP3.LUT P3, PT, PT, PT, UP1, 0x80, 0x0 ;  /* 0x000000000000781c */ /* 0x000fe40003f6f018 */
[----:B------:R-:W-:Y:S01]  /*1d50*/  ISETP.NE.U32.AND P5, PT, R76, RZ, PT ;  /* 0x000000ff4c00720c */ /* 0x000fe20003fa5070 */
[----:B------:R3:W-:Y:S01]  /*1d60*/  LDGSTS.E [R89+0x9800], [R14.64], P6 ;  /* 0x098000000e597fae */ /* 0x0007e2000b12184e */
[----:B-1----:R-:W-:Y:S01]  /*1d70*/  SEL R52, RZ, 0x4, P2 ;  /* 0x00000004ff347807 */ /* 0x002fe20001000000 */
[----:B------:R-:W-:Y:S01]  /*1d80*/  IMAD.U32 R53, RZ, RZ, UR6 ;  /* 0x00000006ff357e24 */ /* 0x000fe2000f8e00ff */
[----:B------:R-:W-:-:S02]  /*1d90*/  ISETP.GE.AND P6, PT, R108, UR8, PT ;  /* 0x000000086c007c0c */ /* 0x000fc4000bfc6270 */
[----:B------:R-:W-:Y:S01]  /*1da0*/  SEL R52, R52, RZ, P3 ;  /* 0x000000ff34347207 */ /* 0x000fe20001800000 */
[----:B------:R-:W-:Y:S01]  /*1db0*/  IMAD.WIDE R18, R53, 0x4, R18 ;  /* 0x0000000435127825 */ /* 0x000fe200078e0212 */
[----:B------:R-:W-:Y:S02]  /*1dc0*/  ISETP.GE.AND P3, PT, R106, UR8, PT ;  /* 0x000000086a007c0c */ /* 0x000fe4000bf66270 */
[----:B--2---:R-:W-:Y:S01]  /*1dd0*/  SEL R10, RZ, 0x4, P6 ;  /* 0x00000004ff0a7807 */ /* 0x004fe20003000000 */
[----:B------:R-:W-:Y:S01]  /*1de0*/  IMAD.U32 R13, RZ, RZ, UR6 ;  /* 0x00000006ff0d7e24 */ /* 0x000fe2000f8e00ff */
[----:B------:R-:W-:Y:S01]  /*1df0*/  PLOP3.LUT P2, PT, PT, PT, UP1, 0x80, 0x0 ;  /* 0x000000000000781c */ /* 0x000fe20003f4f018 */
[----:B------:R1:W-:Y:S01]  /*1e00*/  LDGSTS.E [R89+0xa000], [R18.64], P4 ;  /* 0x0a00000012597fae */ /* 0x0003e2000a12184e */
[----:B------:R-:W-:Y:S01]  /*1e10*/  PLOP3.LUT P6, PT, PT, PT, UP1, 0x80, 0x0 ;  /* 0x000000000000781c */ /* 0x000fe20003fcf018 */
[----:B---3--:R-:W-:Y:S01]  /*1e20*/  IMAD.U32 R15, RZ, RZ, UR6 ;  /* 0x00000006ff0f7e24 */ /* 0x008fe2000f8e00ff */
[----:B------:R-:W-:Y:S01]  /*1e30*/  SEL R11, RZ, 0x4, P3 ;  /* 0x00000004ff0b7807 */ /* 0x000fe20001800000 */
[----:B------:R-:W-:Y:S01]  /*1e40*/  IMAD.WIDE R22, R13, 0x4, R22 ;  /* 0x000000040d167825 */ /* 0x000fe200078e0216 */
[----:B------:R-:W-:-:S02]  /*1e50*/  ISETP.GE.AND P3, PT, R104, UR8, PT ;  /* 0x0000000868007c0c */ /* 0x000fc4000bf66270 */
[----:B------:R-:W-:Y:S01]  /*1e60*/  SEL R10, R10, RZ, P2 ;  /* 0x000000ff0a0a7207 */ /* 0x000fe20001000000 */
[----:B----4-:R-:W-:Y:S01]  /*1e70*/  IMAD.WIDE R24, R15, 0x4, R24 ;  /* 0x000000040f187825 */ /* 0x010fe200078e0218 */
[----:B------:R-:W-:Y:S02]  /*1e80*/  SEL R11, R11, RZ, P6 ;  /* 0x000000ff0b0b7207 */ /* 0x000fe40003000000 */
[----:B------:R-:W-:Y:S01]  /*1e90*/  ISETP.NE.U32.AND P1, PT, R77, RZ, PT ;  /* 0x000000ff4d00720c */ /* 0x000fe20003f25070 */
[----:B-1----:R-:W-:Y:S01]  /*1ea0*/  IMAD.U32 R19, RZ, RZ, UR6 ;  /* 0x00000006ff137e24 */ /* 0x002fe2000f8e00ff */
[----:B------:R-:W-:Y:S01]  /*1eb0*/  PLOP3.LUT P6, PT, PT, PT, UP1, 0x80, 0x0 ;  /* 0x000000000000781c */ /* 0x000fe20003fcf018 */
[----:B------:R-:W-:Y:S01]  /*1ec0*/  IMAD.WIDE R6, R15, 0x4, R6 ;  /* 0x000000040f067825 */ /* 0x000fe200078e0206 */
[----:B------:R-:W-:Y:S02]  /*1ed0*/  SEL R12, RZ, 0x4, P3 ;  /* 0x00000004ff0c7807 */ /* 0x000fe40001800000 */
[----:B------:R-:W-:Y:S01]  /*1ee0*/  ISETP.NE.U32.AND P2, PT, R52, RZ, PT ;  /* 0x000000ff3400720c */ /* 0x000fe20003f45070 */
[----:B------:R-:W-:Y:S01]  /*1ef0*/  IMAD.WIDE R8, R19, 0x4, R8 ;  /* 0x0000000413087825 */ /* 0x000fe200078e0208 */
[----:B------:R-:W-:-:S02]  /*1f00*/  ISETP.NE.U32.AND P3, PT, R10, RZ, PT ;  /* 0x000000ff0a00720c */ /* 0x000fc40003f65070 */
[----:B------:R-:W-:Y:S01]  /*1f10*/  ISETP.NE.U32.AND P4, PT, R11, RZ, PT ;  /* 0x000000ff0b00720c */ /* 0x000fe20003f85070 */
[----:B------:R-:W-:Y:S01]  /*1f20*/  IMAD.U32 R11, RZ, RZ, UR6 ;  /* 0x00000006ff0b7e24 */ /* 0x000fe2000f8e00ff */
[----:B------:R-:W-:Y:S02]  /*1f30*/  SEL R12, R12, RZ, P6 ;  /* 0x000000ff0c0c7207 */ /* 0x000fe40003000000 */
[----:B------:R-:W-:Y:S01]  /*1f40*/  ISETP.GE.AND P6, PT, R102, UR8, PT ;  /* 0x0000000866007c0c */ /* 0x000fe2000bfc6270 */
[----:B------:R-:W-:-:S03]  /*1f50*/  IMAD.WIDE R20, R11, 0x4, R20 ;  /* 0x000000040b147825 */ /* 0x000fc600078e0214 */
[----:B------:R-:W-:Y:S01]  /*1f60*/  SEL R10, RZ, 0x4, P6 ;  /* 0x00000004ff0a7807 */ /* 0x000fe20003000000 */
[C---:B-----5:R-:W-:Y:S01]  /*1f70*/  IMAD.WIDE R26, R11.reuse, 0x4, R26 ;  /* 0x000000040b1a7825 */ /* 0x060fe200078e021a */
[----:B------:R-:W-:Y:S01]  /*1f80*/  PLOP3.LUT P6, PT, PT, PT, UP1, 0x80, 0x0 ;  /* 0x000000000000781c */ /* 0x000fe20003fcf018 */
[----:B------:R1:W-:Y:S01]  /*1f90*/  LDGSTS.E [R89+0xa800], [R20.64], P5 ;  /* 0x0a80000014597fae */ /* 0x0003e2000a92184e */
[----:B------:R-:W-:Y:S01]  /*1fa0*/  ISETP.NE.U32.AND P5, PT, R12, RZ, PT ;  /* 0x000000ff0c00720c */ /* 0x000fe20003fa5070 */
[----:B------:R-:W-:Y:S01]  /*1fb0*/  IMAD.WIDE R28, R11, 0x4, R28 ;  /* 0x000000040b1c7825 */ /* 0x000fe200078e021c */
[----:B------:R-:W-:Y:S01]  /*1fc0*/  SEL R10, R10, RZ, P6 ;  /* 0x000000ff0a0a7207 */ /* 0x000fe20003000000 */
[----:B------:R2:W-:Y:S01]  /*1fd0*/  LDGSTS.E [R89+0xb000], [R22.64], P1 ;  /* 0x0b00000016597fae */ /* 0x0005e2000892184e */
[----:B------:R-:W-:Y:S02]  /*1fe0*/  ISETP.GE.AND P1, PT, R100, UR8, PT ;  /* 0x0000000864007c0c */ /* 0x000fe4000bf26270 */
[----:B------:R-:W-:Y:S01]  /*1ff0*/  ISETP.NE.U32.AND P6, PT, R10, RZ, PT ;  /* 0x000000ff0a00720c */ /* 0x000fe20003fc5070 */
[----:B------:R2:W-:Y:S01]  /*2000*/  LDGSTS.E [R89+0xb800], [R24.64], P2 ;  /* 0x0b80000018597fae */ /* 0x0005e2000912184e */
[----:B------:R-:W-:-:S02]  /*2010*/  SEL R10, RZ, 0x4, P1 ;  /* 0x00000004ff0a7807 */ /* 0x000fc40000800000 */
[----:B------:R-:W-:Y:S01]  /*2020*/  PLOP3.LUT P1, PT, PT, PT, UP1, 0x80, 0x0 ;  /* 0x000000000000781c */ /* 0x000fe20003f2f018 */
[----:B------:R2:W-:Y:S01]  /*2030*/  LDGSTS.E [R89+0xc000], [R26.64], P3 ;  /* 0x0c0000001a597fae */ /* 0x0005e2000992184e */
[----:B------:R-:W-:Y:S01]  /*2040*/  ISETP.GE.AND P3, PT, R98, UR8, PT ;  /* 0x0000000862007c0c */ /* 0x000fe2000bf66270 */
[----:B-1----:R-:W-:Y:S01]  /*2050*/  IMAD.U32 R21, RZ, RZ, UR6 ;  /* 0x00000006ff157e24 */ /* 0x002fe2000f8e00ff */
[----:B------:R-:W-:Y:S01]  /*2060*/  PLOP3.LUT P2, PT, PT, PT, UP1, 0x80, 0x0 ;  /* 0x000000000000781c */ /* 0x000fe20003f4f018 */
[----:B------:R2:W-:Y:S01]  /*2070*/  LDGSTS.E [R89+0xc800], [R28.64], P4 ;  /* 0x0c8000001c597fae */ /* 0x0005e2000a12184e */
[----:B------:R-:W-:Y:S01]  /*2080*/  SEL R11, RZ, 0x4, P3 ;  /* 0x00000004ff0b7807 */ /* 0x000fe20001800000 */
[----:B------:R-:W-:Y:S01]  /*2090*/  IMAD.WIDE R32, R21, 0x4, R32 ;  /* 0x0000000415207825 */ /* 0x000fe200078e0220 */
[----:B------:R-:W-:Y:S02]  /*20a0*/  ISETP.GE.AND P3, PT, R96, UR8, PT ;  /* 0x0000000860007c0c */ /* 0x000fe4000bf66270 */
[----:B------:R-:W-:-:S02]  /*20b0*/  SEL R11, R11, RZ, P1 ;  /* 0x000000ff0b0b7207 */ /* 0x000fc40000800000 */
[----:B------:R-:W-:Y:S02]  /*20c0*/  ISETP.GE.AND P1, PT, R94, UR8, PT ;  /* 0x000000085e007c0c */ /* 0x000fe4000bf26270 */
[----:B------:R-:W-:Y:S02]  /*20d0*/  SEL R12, RZ, 0x4, P3 ;  /* 0x00000004ff0c7807 */ /* 0x000fe40001800000 */
[----:B------:R-:W-:Y:S02]  /*20e0*/  SEL R10, R10, RZ, P2 ;  /* 0x000000ff0a0a7207 */ /* 0x000fe40001000000 */
[----:B------:R-:W-:Y:S02]  /*20f0*/  PLOP3.LUT P3, PT, PT, PT, UP1, 0x80, 0x0 ;  /* 0x000000000000781c */ /* 0x000fe40003f6f018 */
[----:B------:R-:W-:Y:S02]  /*2100*/  SEL R13, RZ, 0x4, P1 ;  /* 0x00000004ff0d7807 */ /* 0x000fe40000800000 */
[----:B------:R-:W-:-:S02]  /*2110*/  PLOP3.LUT P2, PT, PT, PT, UP1, 0x80, 0x0 ;  /* 0x000000000000781c */ /* 0x000fc40003f4f018 */
[----:B------:R-:W-:Y:S01]  /*2120*/  ISETP.NE.U32.AND P1, PT, R11, RZ, PT ;  /* 0x000000ff0b00720c */ /* 0x000fe20003f25070 */
[----:B------:R-:W-:Y:S01]  /*2130*/  IMAD.U32 R11, RZ, RZ, UR7 ;  /* 0x00000007ff0b7e24 */ /* 0x000fe2000f8e00ff */
[----:B------:R-:W-:Y:S02]  /*2140*/  SEL R13, R13, RZ, P3 ;  /* 0x000000ff0d0d7207 */ /* 0x000fe40001800000 */
[----:B------:R-:W-:Y:S01]  /*2150*/  SEL R12, R12, RZ, P2 ;  /* 0x000000ff0c0c7207 */ /* 0x000fe20001000000 */
[----:B------:R-:W-:Y:S01]  /*2160*/  IMAD.WIDE R36, R11, 0x4, R36 ;  /* 0x000000040b247825 */ /* 0x000fe200078e0224 */
[----:B------:R-:W-:Y:S02]  /*2170*/  ISETP.NE.U32.AND P2, PT, R10, RZ, PT ;  /* 0x000000ff0a00720c */ /* 0x000fe40003f45070 */
[----:B------:R-:W-:Y:S01]  /*2180*/  ISETP.NE.U32.AND P4, PT, R13, RZ, PT ;  /* 0x000000ff0d00720c */ /* 0x000fe20003f85070 */
[----:B------:R-:W-:Y:S01]  /*2190*/  IMAD.U32 R13, RZ, RZ, UR6 ;  /* 0x00000006ff0d7e24 */ /* 0x000fe2000f8e00ff */
[----:B------:R-:W-:Y:S01]  /*21a0*/  ISETP.NE.U32.AND P3, PT, R12, RZ, PT ;  /* 0x000000ff0c00720c */ /* 0x000fe20003f65070 */
[----:B------:R-:W-:-:S04]  /*21b0*/  IMAD.WIDE R38, R11, 0x4, R38 ;  /* 0x000000040b267825 */ /* 0x000fc800078e0226 */
[----:B------:R-:W-:-:S04]  /*21c0*/  IMAD.WIDE R40, R11, 0x4, R40 ;  /* 0x000000040b287825 */ /* 0x000fc800078e0228 */
[----:B------:R-:W-:-:S04]  /*21d0*/  IMAD.WIDE R42, R11, 0x4, R42 ;  /* 0x000000040b2a7825 */ /* 0x000fc800078e022a */
[----:B------:R-:W-:-:S04]  /*21e0*/  IMAD.WIDE R44, R11, 0x4, R44 ;  /* 0x000000040b2c7825 */ /* 0x000fc800078e022c */
[----:B------:R-:W-:-:S04]  /*21f0*/  IMAD.WIDE R46, R11, 0x4, R46 ;  /* 0x000000040b2e7825 */ /* 0x000fc800078e022e */
[----:B------:R-:W-:-:S04]  /*2200*/  IMAD.WIDE R48, R11, 0x4, R48 ;  /* 0x000000040b307825 */ /* 0x000fc800078e0230 */
[----:B------:R-:W-:-:S04]  /*2210*/  IMAD.WIDE R50, R11, 0x4, R50 ;  /* 0x000000040b327825 */ /* 0x000fc800078e0232 */
[----:B------:R-:W-:Y:S02]  /*2220*/  IMAD.U32 R11, RZ, RZ, UR6 ;  /* 0x00000006ff0b7e24 */ /* 0x000fe4000f8e00ff */
[----:B------:R-:W-:-:S04]  /*2230*/  IMAD.WIDE R30, R13, 0x4, R30 ;  /* 0x000000040d1e7825 */ /* 0x000fc800078e021e */
[----:B------:R-:W-:Y:S01]  /*2240*/  IMAD.WIDE R34, R11, 0x4, R34 ;  /* 0x000000040b227825 */ /* 0x000fe200078e0222 */
[----:B------:R2:W-:Y:S03]  /*2250*/  LDGSTS.E [R89+0xd000], [R30.64], P5 ;  /* 0x0d0000001e597fae */ /* 0x0005e6000a92184e */
[----:B------:R-:W-:Y:S01]  /*2260*/  IMAD.WIDE R4, R13, 0x4, R4 ;  /* 0x000000040d047825 */ /* 0x000fe200078e0204 */
[----:B------:R2:W-:Y:S04]  /*2270*/  LDGSTS.E [R89+0xd800], [R34.64], P6 ;  /* 0x0d80000022597fae */ /* 0x0005e8000b12184e */
[----:B------:R2:W-:Y:S04]  /*2280*/  LDGSTS.E [R89+0xe000], [R4.64], P2 ;  /* 0x0e00000004597fae */ /* 0x0005e8000912184e */
[----:B------:R2:W-:Y:S04]  /*2290*/  LDGSTS.E [R89+0xe800], [R6.64], P1 ;  /* 0x0e80000006597fae */ /* 0x0005e8000892184e */
[----:B------:R2:W-:Y:S04]  /*22a0*/  LDGSTS.E [R89+0xf000], [R8.64], P3 ;  /* 0x0f00000008597fae */ /* 0x0005e8000992184e */
[----:B------:R2:W-:Y:S04]  /*22b0*/  LDGSTS.E [R89+0xf800], [R32.64], P4 ;  /* 0x0f80000020597fae */ /* 0x0005e8000a12184e */
[----:B------:R-:W0:Y:S04]  /*22c0*/  LDGDEPBAR ;  /* 0x00000000000079af */ /* 0x000e280000000000 */
[----:B------:R2:W-:Y:S04]  /*22d0*/  LDGSTS.E [R88+0x14000], [R36.64], P0 ;  /* 0x1400000024587fae */ /* 0x0005e8000812184e */
[----:B------:R2:W-:Y:S04]  /*22e0*/  LDGSTS.E [R88+0x14800], [R38.64], P0 ;  /* 0x1480000026587fae */ /* 0x0005e8000812184e */
[----:B------:R2:W-:Y:S04]  /*22f0*/  LDGSTS.E [R88+0x15000], [R40.64], P0 ;  /* 0x1500000028587fae */ /* 0x0005e8000812184e */
[----:B------:R2:W-:Y:S04]  /*2300*/  LDGSTS.E [R88+0x15800], [R42.64], P0 ;  /* 0x158000002a587fae */ /* 0x0005e8000812184e */
[----:B------:R2:W-:Y:S04]  /*2310*/  LDGSTS.E [R88+0x16000], [R44.64], P0 ;  /* 0x160000002c587fae */ /* 0x0005e8000812184e */
[----:B------:R2:W-:Y:S04]  /*2320*/  LDGSTS.E [R88+0x16800], [R46.64], P0 ;  /* 0x168000002e587fae */ /* 0x0005e8000812184e */
[----:B------:R2:W-:Y:S04]  /*2330*/  LDGSTS.E [R88+0x17000], [R48.64], P0 ;  /* 0x1700000030587fae */ /* 0x0005e8000812184e */
[----:B------:R2:W-:Y:S01]  /*2340*/  LDGSTS.E [R88+0x17800], [R50.64], P0 ;  /* 0x1780000032587fae */ /* 0x0005e2000812184e */
[----:B------:R-:W-:-:S03]  /*2350*/  PLOP3.LUT P0, PT, PT, PT, UP0, 0x80, 0x0 ;  /* 0x000000000000781c */ /* 0x000fc60003f0f008 */
[----:B------:R-:W0:Y:S10]  /*2360*/  LDGDEPBAR ;  /* 0x00000000000079af */ /* 0x000e340000000000 */
[----:B------:R-:W-:Y:S05]  /*2370*/  @P0 BRA `(.L_x_0) ;  /* 0x000000a000000947 */ /* 0x000fea0003800000 */
[----:B--2---:R-:W-:Y:S01]  /*2380*/  IMAD.SHL.U32 R76, R74, 0x40, RZ ;  /* 0x000000404a4c7824 */ /* 0x004fe200078e00ff */
[----:B------:R-:W-:Y:S01]  /*2390*/  CS2R R64, SRZ ;  /* 0x0000000000407805 */ /* 0x000fe2000001ff00 */
[----:B------:R-:W-:Y:S01]  /*23a0*/  CS2R R66, SRZ ;  /* 0x0000000000427805 */ /* 0x000fe2000001ff00 */
[----:B------:R-:W-:Y:S01]  /*23b0*/  CS2R R48, SRZ ;  /* 0x0000000000307805 */ /* 0x000fe2000001ff00 */
[----:B------:R-:W-:Y:S01]  /*23c0*/  CS2R R50, SRZ ;  /* 0x0000000000327805 */ /* 0x000fe2000001ff00 */
[----:B------:R-:W-:Y:S01]  /*23d0*/  CS2R R44, SRZ ;  /* 0x00000000002c7805 */ /* 0x000fe2000001ff00 */
[----:B------:R-:W-:Y:S01]  /*23e0*/  CS2R R46, SRZ ;  /* 0x00000000002e7805 */ /* 0x000fe2000001ff00 */
[----:B------:R-:W-:Y:S01]  /*23f0*/  CS2R R36, SRZ ;  /* 0x0000000000247805 */ /* 0x000fe2000001ff00 */
[----:B------:R-:W-:Y:S01]  /*2400*/  CS2R R38, SRZ ;  /* 0x0000000000267805 */ /* 0x000fe2000001ff00 */
[----:B------:R-:W-:Y:S05]  /*2410*/  BRA `(.L_x_1) ;  /* 0x00001ac000007947 */ /* 0x000fea0003800000 */
.L_x_0:
[----:B--2---:R-:W-:Y:S01]  /*2420*/  IMAD.U32 R6, RZ, RZ, UR6 ;  /* 0x00000006ff067e24 */ /* 0x004fe2000f8e00ff */
[----:B------:R-:W-:Y:S01]  /*2430*/  SHF.R.S32.HI R4, RZ, 0x1f, R73 ;  /* 0x0000001fff047819 */ /* 0x000fe20000011449 */
[----:B------:R-:W-:Y:S01]  /*2440*/  USHF.R.S32.HI UR11, URZ, 0x1f, UR6 ;  /* 0x0000001f3f0b7899 */ /* 0x000fe20008011406 */
[----:B------:R-:W-:Y:S01]  /*2450*/  SHF.R.S32.HI R5, RZ, 0x1f, R72 ;  /* 0x0000001fff057819 */ /* 0x000fe20000011448 */
[----:B------:R-:W-:Y:S01]  /*2460*/  IMAD.U32 R24, RZ, RZ, UR6 ;  /* 0x00000006ff187e24 */ /* 0x000fe2000f8e00ff */
[----:B------:R-:W-:Y:S01]  /*2470*/  LEA R75, P0, R6, R75, 0x3 ;  /* 0x0000004b064b7211 */ /* 0x000fe200078018ff */
[C---:B------:R-:W-:Y:S01]  /*2480*/  IMAD.SHL.U32 R21, R74.reuse, 0x2, RZ ;  /* 0x000000024a157824 */ /* 0x040fe200078e00ff */
[----:B------:R-:W-:Y:S01]  /*2490*/  SHF.R.S32.HI R6, RZ, 0x1f, R71 ;  /* 0x0000001fff067819 */ /* 0x000fe20000011447 */
[----:B------:R-:W-:Y:S01]  /*24a0*/  IMAD.U32 R22, RZ, RZ, UR11 ;  /* 0x0000000bff167e24 */ /* 0x000fe2000f8e00ff */
[----:B------:R-:W-:Y:S01]  /*24b0*/  SHF.R.S32.HI R7, RZ, 0x1f, R70 ;  /* 0x0000001fff077819 */ /* 0x000fe20000011446 */
[----:B------:R-:W-:Y:S01]  /*24c0*/  USHF.R.S32.HI UR12, URZ, 0x1f, UR7 ;  /* 0x0000001f3f0c7899 */ /* 0x000fe20008011407 */
[----:B------:R-:W-:Y:S01]  /*24d0*/  SHF.L.U64.HI R79, R73, 0x2, R4 ;  /* 0x00000002494f7819 */ /* 0x000fe20000010204 */
[----:B------:R-:W-:Y:S01]  /*24e0*/  USHF.L.U32 UR4, UR7, 0x3, URZ ;  /* 0x0000000307047899 */ /* 0x000fe2000800063f */
[----:B------:R-:W-:Y:S01]  /*24f0*/  SHF.R.S32.HI R8, RZ, 0x1f, R69 ;  /* 0x0000001fff087819 */ /* 0x000fe20000011445 */
[----:B------:R-:W-:Y:S01]  /*2500*/  IMAD.SHL.U32 R76, R74, 0x40, RZ ;  /* 0x000000404a4c7824 */ /* 0x000fe200078e00ff */
[----:B------:R-:W-:Y:S01]  /*2510*/  SHF.L.U64.HI R4, R72, 0x2, R5 ;  /* 0x0000000248047819 */ /* 0x000fe20000010205 */
[----:B------:R-:W-:Y:S01]  /*2520*/  USHF.L.U64.HI UR10, UR7, 0x3, UR12 ;  /* 0x00000003070a7899 */ /* 0x000fe2000801020c */
[----:B------:R-:W-:Y:S01]  /*2530*/  SHF.R.S32.HI R9, RZ, 0x1f, R68 ;  /* 0x0000001fff097819 */ /* 0x000fe20000011444 */
[----:B------:R-:W-:Y:S01]  /*2540*/  USHF.R.S32.HI UR8, URZ, 0x1f, UR5 ;  /* 0x0000001f3f087899 */ /* 0x000fe20008011405 */
[----:B------:R-:W-:Y:S01]  /*2550*/  SHF.L.U64.HI R5, R71, 0x2, R6 ;  /* 0x0000000247057819 */ /* 0x000fe20000010206 */
[----:B------:R-:W-:Y:S01]  /*2560*/  IMAD R83, R94, c[0x0][0x188], RZ ;  /* 0x000062005e537a24 */ /* 0x000fe200078e02ff */
[----:B------:R-:W-:Y:S01]  /*2570*/  SHF.R.S32.HI R10, RZ, 0x1f, R67 ;  /* 0x0000001fff0a7819 */ /* 0x000fe20000011443 */
[----:B------:R-:W-:Y:S01]  /*2580*/  ULEA.HI UR8, UR8, UR5, URZ, 0x6 ;  /* 0x0000000508087291 */ /* 0x000fe2000f8f303f */
[----:B------:R-:W-:Y:S01]  /*2590*/  SHF.L.U64.HI R6, R70, 0x2, R7 ;  /* 0x0000000246067819 */ /* 0x000fe20000010207 */
[----:B------:R-:W-:Y:S01]  /*25a0*/  IMAD R82, R96, c[0x0][0x188], RZ ;  /* 0x0000620060527a24 */ /* 0x000fe200078e02ff */
[----:B------:R-:W-:Y:S01]  /*25b0*/  SHF.R.S32.HI R11, RZ, 0x1f, R66 ;  /* 0x0000001fff0b7819 */ /* 0x000fe20000011442 */
[----:B------:R-:W-:Y:S01]  /*25c0*/  USHF.R.S32.HI UR8, URZ, 0x6, UR8 ;  /* 0x000000063f087899 */ /* 0x000fe20008011408 */
[----:B------:R-:W-:Y:S01]  /*25d0*/  SHF.L.U64.HI R7, R69, 0x2, R8 ;  /* 0x0000000245077819 */ /* 0x000fe20000010208 */
[----:B------:R-:W-:Y:S01]  /*25e0*/  IMAD R81, R98, c[0x0][0x188], RZ ;  /* 0x0000620062517a24 */ /* 0x000fe200078e02ff */
[----:B------:R-:W-:Y:S01]  /*25f0*/  SHF.R.S32.HI R12, RZ, 0x1f, R65 ;  /* 0x0000001fff0c7819 */ /* 0x000fe20000011441 */
[----:B------:R-:W-:Y:S01]  /*2600*/  IMAD R80, R100, c[0x0][0x188], RZ ;  /* 0x0000620064507a24 */ /* 0x000fe200078e02ff */
[----:B------:R-:W-:Y:S01]  /*2610*/  SHF.L.U64.HI R8, R68, 0x2, R9 ;  /* 0x0000000244087819 */ /* 0x000fe20000010209 */
[----:B------:R-:W-:Y:S01]  /*2620*/  CS2R R48, SRZ ;  /* 0x0000000000307805 */ /* 0x000fe2000001ff00 */
[----:B------:R-:W-:Y:S01]  /*2630*/  SHF.R.S32.HI R13, RZ, 0x1f, R64 ;  /* 0x0000001fff0d7819 */ /* 0x000fe20000011440 */
[----:B------:R-:W-:Y:S01]  /*2640*/  CS2R R50, SRZ ;  /* 0x0000000000327805 */ /* 0x000fe2000001ff00 */
        /* <DEDUP_REMOVED lines=11> */
[----:B------:R-:W-:Y:S01]  /*2700*/  USHF.L.U32 UR13, UR7, 0x2, URZ ;  /* 0x00000002070d7899 */ /* 0x000fe2000800063f */
[----:B------:R-:W-:Y:S01]  /*2710*/  LOP3.LUT R20, R74, 0x7, RZ, 0xc0, !PT ;  /* 0x000000074a147812 */ /* 0x000fe200078ec0ff */
[----:B------:R-:W-:Y:S01]  /*2720*/  USHF.L.U64.HI UR7, UR7, 0x2, UR12 ;  /* 0x0000000207077899 */ /* 0x000fe2000801020c */
[----:B------:R-:W-:Y:S01]  /*2730*/  SHF.L.U64.HI R12, R64, 0x2, R13 ;  /* 0x00000002400c7819 */ /* 0x000fe2000001020d */
[----:B------:R-:W-:Y:S01]  /*2740*/  UIADD3 UR9, UR9, -0x80, URZ ;  /* 0xffffff8009097890 */ /* 0x000fe2000fffe03f */
[----:B------:R-:W-:Y:S01]  /*2750*/  SHF.L.U64.HI R13, R63, 0x2, R14 ;  /* 0x000000023f0d7819 */ /* 0x000fe2000001020e */
[----:B------:R-:W-:Y:S01]  /*2760*/  CS2R R64, SRZ ;  /* 0x0000000000407805 */ /* 0x000fe2000001ff00 */
[----:B------:R-:W-:Y:S01]  /*2770*/  SHF.L.U64.HI R14, R62, 0x2, R15 ;  /* 0x000000023e0e7819 */ /* 0x000fe2000001020f */
[----:B------:R-:W-:Y:S01]  /*2780*/  USHF.L.U64.HI UR11, UR6, 0x2, UR11 ;  /* 0x00000002060b7899 */ /* 0x000fe2000801020b */
[----:B------:R-:W-:Y:S01]  /*2790*/  SHF.L.U64.HI R15, R61, 0x2, R18 ;  /* 0x000000023d0f7819 */ /* 0x000fe20000010212 */
[----:B------:R-:W-:Y:S01]  /*27a0*/  IMAD.SHL.U32 R18, R20, 0x10, RZ ;  /* 0x0000001014127824 */ /* 0x000fe200078e00ff */
[----:B------:R-:W-:Y:S01]  /*27b0*/  LEA.HI.X R79, R24, R79, R22, 0x3, P0 ;  /* 0x0000004f184f7211 */ /* 0x000fe200000f1c16 */
[----:B------:R-:W-:Y:S01]  /*27c0*/  UIADD3 UR12, UR8, -0x2, URZ ;  /* 0xfffffffe080c7890 */ /* 0x000fe2000fffe03f */
[----:B------:R-:W-:Y:S01]  /*27d0*/  SHF.R.S32.HI R23, RZ, 0x1f, R16 ;  /* 0x0000001fff177819 */ /* 0x000fe20000011410 */
[----:B------:R-:W-:Y:S01]  /*27e0*/  UMOV UR5, 0xffffffff ;  /* 0xffffffff00057882 */ /* 0x000fe20000000000 */
[----:B------:R-:W-:-:S02]  /*27f0*/  LOP3.LUT R22, R18, 0x30, R21, 0x78, !PT ;  /* 0x0000003012167812 */ /* 0x000fc400078e7815 */
[C---:B------:R-:W-:Y:S02]  /*2800*/  LOP3.LUT R18, R74.reuse, 0x3, RZ, 0xc0, !PT ;  /* 0x000000034a127812 */ /* 0x040fe400078ec0ff */
[----:B------:R-:W-:Y:S02]  /*2810*/  LOP3.LUT R19, R74, 0x1c, RZ, 0xc0, !PT ;  /* 0x0000001c4a137812 */ /* 0x000fe400078ec0ff */
[----:B------:R-:W-:Y:S01]  /*2820*/  SHF.L.U64.HI R16, R16, 0x2, R23 ;  /* 0x0000000210107819 */ /* 0x000fe20000010217 */
[----:B------:R-:W-:Y:S01]  /*2830*/  IMAD R18, R18, 0x220, RZ ;  /* 0x0000022012127824 */ /* 0x000fe200078e02ff */
[----:B------:R-:W-:Y:S02]  /*2840*/  LOP3.LUT R21, R76, 0x1800, RZ, 0xc0, !PT ;  /* 0x000018004c157812 */ /* 0x000fe400078ec0ff */
[----:B------:R-:W-:Y:S02]  /*2850*/  LEA.HI R19, R60, R19, RZ, 0x1f ;  /* 0x000000133c137211 */ /* 0x000fe400078ff8ff */
[----:B------:R-:W-:Y:S01]  /*2860*/  SHF.R.S32.HI R24, RZ, 0x1f, R59 ;  /* 0x0000001fff187819 */ /* 0x000fe2000001143b */
[----:B------:R-:W-:Y:S01]  /*2870*/  IMAD R21, R20, 0x100, R21 ;  /* 0x0000010014157824 */ /* 0x000fe200078e0215 */
[----:B------:R-:W-:-:S02]  /*2880*/  SHF.R.S32.HI R23, RZ, 0x1f, R58 ;  /* 0x0000001fff177819 */ /* 0x000fc4000001143a */
[----:B------:R-:W-:Y:S01]  /*2890*/  LEA R29, P0, R59, UR4, 0x2 ;  /* 0x000000043b1d7c11 */ /* 0x000fe2000f8010ff */
[----:B------:R-:W-:Y:S01]  /*28a0*/  IMAD.IADD R85, R21, 0x1, R22 ;  /* 0x0000000115557824 */ /* 0x000fe200078e0216 */
[----:B------:R-:W-:Y:S02]  /*28b0*/  LEA R28, P1, R58, UR4, 0x2 ;  /* 0x000000043a1c7c11 */ /* 0x000fe4000f8210ff */
[----:B------:R-:W-:Y:S02]  /*28c0*/  LOP3.LUT R87, R18, R19, RZ, 0x3c, !PT ;  /* 0x0000001312577212 */ /* 0x000fe400078e3cff */
[----:B------:R-:W-:Y:S02]  /*28d0*/  LEA.HI.X R59, R59, UR10, R24, 0x2, P0 ;  /* 0x0000000a3b3b7c11 */ /* 0x000fe400080f1418 */
[----:B------:R-:W-:Y:S02]  /*28e0*/  LEA.HI.X R58, R58, UR10, R23, 0x2, P1 ;  /* 0x0000000a3a3a7c11 */ /* 0x000fe400088f1417 */
[----:B------:R-:W-:-:S02]  /*28f0*/  SHF.R.S32.HI R20, RZ, 0x1f, R57 ;  /* 0x0000001fff147819 */ /* 0x000fc40000011439 */
[----:B------:R-:W-:Y:S02]  /*2900*/  SHF.R.S32.HI R23, RZ, 0x1f, R56 ;  /* 0x0000001fff177819 */ /* 0x000fe40000011438 */
[----:B------:R-:W-:Y:S02]  /*2910*/  SHF.R.S32.HI R18, RZ, 0x1f, R55 ;  /* 0x0000001fff127819 */ /* 0x000fe40000011437 */
[----:B------:R-:W-:Y:S02]  /*2920*/  LEA R27, P0, R57, UR4, 0x2 ;  /* 0x00000004391b7c11 */ /* 0x000fe4000f8010ff */
[----:B------:R-:W-:Y:S02]  /*2930*/  LEA R26, P1, R56, UR4, 0x2 ;  /* 0x00000004381a7c11 */ /* 0x000fe4000f8210ff */
[----:B------:R-:W-:Y:S02]  /*2940*/  LEA R25, P2, R55, UR4, 0x2 ;  /* 0x0000000437197c11 */ /* 0x000fe4000f8410ff */
[----:B------:R-:W-:-:S02]  /*2950*/  LEA.HI.X R57, R57, UR10, R20, 0x2, P0 ;  /* 0x0000000a39397c11 */ /* 0x000fc400080f1414 */
[----:B------:R-:W-:Y:S02]  /*2960*/  LEA.HI.X R56, R56, UR10, R23, 0x2, P1 ;  /* 0x0000000a38387c11 */ /* 0x000fe400088f1417 */
[----:B------:R-:W-:Y:S02]  /*2970*/  LEA.HI.X R55, R55, UR10, R18, 0x2, P2 ;  /* 0x0000000a37377c11 */ /* 0x000fe400090f1412 */
[----:B------:R-:W-:Y:S02]  /*2980*/  SHF.R.S32.HI R19, RZ, 0x1f, R54 ;  /* 0x0000001fff137819 */ /* 0x000fe40000011436 */
[----:B------:R-:W-:Y:S02]  /*2990*/  LEA R68, P3, R54, UR4, 0x2 ;  /* 0x0000000436447c11 */ /* 0x000fe4000f8610ff */
[----:B------:R-:W-:Y:S02]  /*29a0*/  SHF.R.S32.HI R20, RZ, 0x1f, R17 ;  /* 0x0000001fff147819 */ /* 0x000fe40000011411 */
[----:B------:R-:W-:-:S02]  /*29b0*/  LEA R70, P0, R17, UR4, 0x2 ;  /* 0x0000000411467c11 */ /* 0x000fc4000f8010ff */
[----:B------:R-:W-:Y:S02]  /*29c0*/  SHF.R.S32.HI R18, RZ, 0x1f, R3 ;  /* 0x0000001fff127819 */ /* 0x000fe40000011403 */
[----:B------:R-:W-:Y:S01]  /*29d0*/  LEA R72, P1, R3, UR4, 0x2 ;  /* 0x0000000403487c11 */ /* 0x000fe2000f8210ff */
[----:B------:R-:W-:Y:S01]  /*29e0*/  UMOV UR4, URZ ;  /* 0x0000003f00047c82 */ /* 0x000fe20008000000 */
[----:B------:R-:W-:Y:S02]  /*29f0*/  LEA.HI.X R54, R54, UR10, R19, 0x2, P3 ;  /* 0x0000000a36367c11 */ /* 0x000fe400098f1413 */
[----:B------:R-:W-:Y:S02]  /*2a00*/  LEA.HI.X R24, R17, UR10, R20, 0x2, P0 ;  /* 0x0000000a11187c11 */ /* 0x000fe400080f1414 */
[----:B------:R-:W-:Y:S01]  /*2a10*/  LEA.HI.X R77, R3, UR10, R18, 0x2, P1 ;  /* 0x0000000a034d7c11 */ /* 0x000fe200088f1412 */
[----:B------:R-:W-:Y:S01]  /*2a20*/  UMOV UR10, 0x1 ;  /* 0x00000001000a7882 */ /* 0x000fe20000000000 */
[----:B------:R-:W-:-:S02]  /*2a30*/  IADD3 R3, P4, R29, c[0x0][0x168], RZ ;  /* 0x00005a001d037a10 */ /* 0x000fc40007f9e0ff */
[----:B------:R-:W-:Y:S02]  /*2a40*/  IADD3 R17, P5, R28, c[0x0][0x168], RZ ;  /* 0x00005a001c117a10 */ /* 0x000fe40007fbe0ff */
[----:B------:R-:W-:Y:S02]  /*2a50*/  IADD3 R18, P3, R27, c[0x0][0x168], RZ ;  /* 0x00005a001b127a10 */ /* 0x000fe40007f7e0ff */
[----:B------:R-:W-:Y:S02]  /*2a60*/  IADD3.X R19, R59, c[0x0][0x16c], RZ, P4, !PT ;  /* 0x00005b003b137a10 */ /* 0x000fe400027fe4ff */
[----:B------:R-:W-:Y:S02]  /*2a70*/  IADD3.X R21, R58, c[0x0][0x16c], RZ, P5, !PT ;  /* 0x00005b003a157a10 */ /* 0x000fe40002ffe4ff */
[----:B------:R-:W-:Y:S02]  /*2a80*/  IADD3.X R23, R57, c[0x0][0x16c], RZ, P3, !PT ;  /* 0x00005b0039177a10 */ /* 0x000fe40001ffe4ff */
[----:B------:R-:W-:-:S02]  /*2a90*/  IADD3 R20, P0, R26, c[0x0][0x168], RZ ;  /* 0x00005a001a147a10 */ /* 0x000fc40007f1e0ff */
[----:B------:R-:W-:Y:S02]  /*2aa0*/  IADD3 R22, P2, R25, c[0x0][0x168], RZ ;  /* 0x00005a0019167a10 */ /* 0x000fe40007f5e0ff */
[----:B------:R-:W-:Y:S02]  /*2ab0*/  IADD3 R68, P1, R68, c[0x0][0x168], RZ ;  /* 0x00005a0044447a10 */ /* 0x000fe40007f3e0ff */
[----:B------:R-:W-:Y:S02]  /*2ac0*/  IADD3 R70, P4, R70, c[0x0][0x168], RZ ;  /* 0x00005a0046467a10 */ /* 0x000fe40007f9e0ff */
[----:B------:R-:W-:Y:S02]  /*2ad0*/  IADD3 R72, P5, R72, c[0x0][0x168], RZ ;  /* 0x00005a0048487a10 */ /* 0x000fe40007fbe0ff */
[----:B------:R-:W-:Y:S02]  /*2ae0*/  IADD3 R78, P3, R75, c[0x0][0x160], RZ ;  /* 0x000058004b4e7a10 */ /* 0x000fe40007f7e0ff */
[----:B------:R-:W-:-:S02]  /*2af0*/  IADD3.X R69, R56, c[0x0][0x16c], RZ, P0, !PT ;  /* 0x00005b0038457a10 */ /* 0x000fc400007fe4ff */
[----:B------:R-:W-:Y:S02]  /*2b00*/  IADD3.X R71, R55, c[0x0][0x16c], RZ, P2, !PT ;  /* 0x00005b0037477a10 */ /* 0x000fe400017fe4ff */
[----:B------:R-:W-:Y:S02]  /*2b10*/  IADD3.X R73, R54, c[0x0][0x16c], RZ, P1, !PT ;  /* 0x00005b0036497a10 */ /* 0x000fe40000ffe4ff */
[----:B------:R-:W-:Y:S02]  /*2b20*/  IADD3.X R75, R24, c[0x0][0x16c], RZ, P4, !PT ;  /* 0x00005b00184b7a10 */ /* 0x000fe400027fe4ff */
[----:B------:R-:W-:Y:S02]  /*2b30*/  IADD3.X R77, R77, c[0x0][0x16c], RZ, P5, !PT ;  /* 0x00005b004d4d7a10 */ /* 0x000fe40002ffe4ff */
[----:B------:R-:W-:Y:S02]  /*2b40*/  IADD3.X R79, R79, c[0x0][0x164], RZ, P3, !PT ;  /* 0x000059004f4f7a10 */ /* 0x000fe40001ffe4ff */
[----:B------:R-:W-:-:S02]  /*2b50*/  LOP3.LUT R86, R87, 0x20, RZ, 0x3c, !PT ;  /* 0x0000002057567812 */ /* 0x000fc400078e3cff */
[----:B------:R-:W-:Y:S02]  /*2b60*/  LOP3.LUT R84, R85, 0x40, RZ, 0x3c, !PT ;  /* 0x0000004055547812 */ /* 0x000fe400078e3cff */
.L_x_2:
[----:B------:R-:W-:-:S04]  /*2b70*/  DEPBAR.LE SB0, 0x2 ;  /* 0x000080800000791a */ /* 0x000fc80000000000 */
[----:B------:R-:W-:Y:S01]  /*2b80*/  UIADD3 UR5, UR5, 0x1, URZ ;  /* 0x0000000105057890 */ /* 0x000fe2000fffe03f */
[----:B------:R-:W-:Y:S01]  /*2b90*/  BAR.SYNC.DEFER_BLOCKING 0x0 ;  /* 0x0000000000007b1d */ /* 0x000fe20000010000 */
[----:B------:R-:W-:Y:S01]  /*2ba0*/  UISETP.GE.AND UP1, UPT, UR4, UR12, UPT ;  /* 0x0000000c0400728c */ /* 0x000fe2000bf26270 */
[----:B------:R-:W-:Y:S01]  /*2bb0*/  ISETP.GE.AND P6, PT, R121, UR9, PT ;  /* 0x0000000979007c0c */ /* 0x000fe2000bfc6270 */
[----:B------:R-:W-:Y:S01]  /*2bc0*/  UISETP.GT.AND UP0, UPT, UR5, 0x1, UPT ;  /* 0x000000010500788c */ /* 0x000fe2000bf04270 */
[----:B------:R-:W-:Y:S01]  /*2bd0*/  ISETP.GE.AND P3, PT, R117, UR9, PT ;  /* 0x0000000975007c0c */ /* 0x000fe2000bf66270 */
[----:B------:R-:W-:Y:S01]  /*2be0*/  UIADD3 UR10, UR10, 0x1, URZ ;  /* 0x000000010a0a7890 */ /* 0x000fe2000fffe03f */
[----:B------:R-:W-:Y:S01]  /*2bf0*/  ISETP.GE.AND P4, PT, R118, UR9, PT ;  /* 0x0000000976007c0c */ /* 0x000fe2000bf86270 */
[----:B------:R-:W-:Y:S01]  /*2c00*/  USEL UR5, UR5, URZ, !UP0 ;  /* 0x0000003f05057287 */ /* 0x000fe2000c000000 */
[----:B------:R-:W-:Y:S01]  /*2c10*/  PLOP3.LUT P2, PT, PT, PT, UP1, 0x40, 0x0 ;  /* 0x000000000000781c */ /* 0x000fe20003f4e818 */
[----:B------:R-:W-:Y:S01]  /*2c20*/  UISETP.GT.AND UP0, UPT, UR10, 0x1, UPT ;  /* 0x000000010a00788c */ /* 0x000fe2000bf04270 */
[----:B------:R-:W-:Y:S01]  /*2c30*/  ISETP.GE.AND P5, PT, R119, UR9, PT ;  /* 0x0000000977007c0c */ /* 0x000fe2000bfa6270 */
[----:B------:R-:W-:Y:S01]  /*2c40*/  UIADD3 UR4, UR4, 0x1, URZ ;  /* 0x0000000104047890 */ /* 0x000fe2000fffe03f */
[----:B------:R-:W-:Y:S01]  /*2c50*/  PLOP3.LUT P0, PT, PT, PT, UP1, 0x40, 0x0 ;  /* 0x000000000000781c */ /* 0x000fe20003f0e818 */
[----:B------:R-:W-:Y:S01]  /*2c60*/  IMAD.U32 R122, RZ, RZ, UR5 ;  /* 0x00000005ff7a7e24 */ /* 0x000fe2000f8e00ff */
[----:B------:R-:W-:Y:S01]  /*2c70*/  PLOP3.LUT P1, PT, PT, PT, UP1, 0x40, 0x0 ;  /* 0x000000000000781c */ /* 0x000fe20003f2e818 */
[----:B-1----:R-:W-:Y:S01]  /*2c80*/  IMAD.U32 R25, RZ, RZ, UR5 ;  /* 0x00000005ff197e24 */ /* 0x002fe2000f8e00ff */
[----:B------:R-:W-:Y:S01]  /*2c90*/  USEL UR10, UR10, URZ, !UP0 ;  /* 0x0000003f0a0a7287 */ /* 0x000fe2000c000000 */
[----:B------:R-:W-:Y:S01]  /*2ca0*/  IMAD.U32 R124, RZ, RZ, UR5 ;  /* 0x00000005ff7c7e24 */ /* 0x000fe2000f8e00ff */
[----:B------:R-:W-:Y:S01]  /*2cb0*/  UISETP.NE.U32.AND UP0, UPT, UR8, UR4, UPT ;  /* 0x000000040800728c */ /* 0x000fe2000bf05070 */
[----:B------:R-:W-:-:S02]  /*2cc0*/  IMAD R122, R122, 0x8000, R87 ;  /* 0x000080007a7a7824 */ /* 0x000fc400078e0257 */
[----:B------:R-:W-:Y:S02]  /*2cd0*/  IMAD R120, R25, 0x8000, R86 ;  /* 0x0000800019787824 */ /* 0x000fe400078e0256 */
[----:B------:R-:W-:Y:S01]  /*2ce0*/  IMAD R124, R124, 0x4000, R85 ;  /* 0x000040007c7c7824 */ /* 0x000fe200078e0255 */
[----:B------:R-:W-:Y:S01]  /*2cf0*/  LDS R32, [R122] ;  /* 0x000000007a207984 */ /* 0x000fe20000000800 */
[----:B------:R-:W-:-:S03]  /*2d00*/  IMAD.U32 R123, RZ, RZ, UR5 ;  /* 0x00000005ff7b7e24 */ /* 0x000fc6000f8e00ff */
[----:B------:R-:W-:Y:S01]  /*2d10*/  LDS R34, [R122+0x800] ;  /* 0x000800007a227984 */ /* 0x000fe20000000800 */
[----:B------:R-:W-:-:S03]  /*2d20*/  IMAD R123, R123, 0x4000, R84 ;  /* 0x000040007b7b7824 */ /* 0x000fc600078e0254 */
[----:B------:R-:W-:Y:S04]  /*2d30*/  LDS R33, [R120] ;  /* 0x0000000078217984 */ /* 0x000fe80000000800 */
[----:B------:R-:W-:Y:S04]  /*2d40*/  LDS R35, [R120+0x800] ;  /* 0x0008000078237984 */ /* 0x000fe80000000800 */
[----:B------:R-:W1:Y:S04]  /*2d50*/  LDSM.16.M88.4 R56, [R124+0x10000] ;  /* 0x010000007c38783b */ /* 0x000e680000000200 */
[----:B------:R-:W2:Y:S04]  /*2d60*/  LDSM.16.M88.4 R28, [R124+0x12000] ;  /* 0x012000007c1c783b */ /* 0x000ea80000000200 */
[----:B------:R-:W-:Y:S04]  /*2d70*/  LDS R24, [R122+0x1000] ;  /* 0x001000007a187984 */ /* 0x000fe80000000800 */
[----:B------:R-:W-:Y:S04]  /*2d80*/  LDS R26, [R122+0x1800] ;  /* 0x001800007a1a7984 */ /* 0x000fe80000000800 */
[----:B------:R-:W-:Y:S04]  /*2d90*/  LDS R25, [R120+0x1000] ;  /* 0x0010000078197984 */ /* 0x000fe80000000800 */
[----:B------:R-:W3:Y:S04]  /*2da0*/  LDS R27, [R120+0x1800] ;  /* 0x00180000781b7984 */ /* 0x000ee80000000800 */
[----:B------:R-:W-:Y:S04]  /*2db0*/  LDS R40, [R122+0x100] ;  /* 0x000100007a287984 */ /* 0x000fe80000000800 */
[----:B------:R-:W-:Y:S04]  /*2dc0*/  LDS R42, [R122+0x900] ;  /* 0x000900007a2a7984 */ /* 0x000fe80000000800 */
[----:B------:R-:W-:Y:S04]  /*2dd0*/  LDS R41, [R120+0x100] ;  /* 0x0001000078297984 */ /* 0x000fe80000000800 */
[----:B------:R-:W4:Y:S01]  /*2de0*/  LDS R43, [R120+0x900] ;  /* 0x00090000782b7984 */ /* 0x000f220000000800 */
[C---:B-1----:R-:W-:Y:S03]  /*2df0*/  HMMA.1688.F32.TF32 R64, R32.reuse, R56, R64 ;  /* 0x000000382040723c */ /* 0x042fe60000081040 */
[----:B------:R-:W-:Y:S04]  /*2e00*/  LDS R52, [R122+0x1100] ;  /* 0x001100007a347984 */ /* 0x000fe80000000800 */
[----:B------:R-:W-:Y:S01]  /*2e10*/  LDS R54, [R122+0x1900] ;  /* 0x001900007a367984 */ /* 0x000fe20000000800 */
[----:B--2---:R-:W-:Y:S03]  /*2e20*/  HMMA.1688.F32.TF32 R32, R32, R28, R48 ;  /* 0x0000001c2020723c */ /* 0x004fe60000081030 */
[----:B------:R-:W-:Y:S04]  /*2e30*/  LDS R53, [R120+0x1100] ;  /* 0x0011000078357984 */ /* 0x000fe80000000800 */
[----:B------:R-:W1:Y:S04]  /*2e40*/  LDS R55, [R120+0x1900] ;  /* 0x0019000078377984 */ /* 0x000e680000000800 */
[----:B------:R-:W-:Y:S04]  /*2e50*/  LDSM.16.M88.4 R48, [R123+0x12000] ;  /* 0x012000007b30783b */ /* 0x000fe80000000200 */
[----:B------:R-:W-:Y:S01]  /*2e60*/  LDS R60, [R122+0x3000] ;  /* 0x003000007a3c7984 */ /* 0x000fe20000000800 */
[C---:B---3--:R-:W-:Y:S03]  /*2e70*/  HMMA.1688.F32.TF32 R64, R24.reuse, R58, R64 ;  /* 0x0000003a1840723c */ /* 0x048fe60000081040 */
[----:B------:R-:W-:Y:S04]  /*2e80*/  LDS R62, [R122+0x3800] ;  /* 0x003800007a3e7984 */ /* 0x000fe80000000800 */
[----:B------:R-:W-:Y:S01]  /*2e90*/  LDS R61, [R120+0x3000] ;  /* 0x00300000783d7984 */ /* 0x000fe20000000800 */
[----:B------:R-:W-:Y:S03]  /*2ea0*/  HMMA.1688.F32.TF32 R24, R24, R30, R32 ;  /* 0x0000001e1818723c */ /* 0x000fe60000081020 */
[----:B------:R-:W-:Y:S04]  /*2eb0*/  LDS R32, [R122+0x2000] ;  /* 0x002000007a207984 */ /* 0x000fe80000000800 */
[----:B------:R-:W-:Y:S01]  /*2ec0*/  LDS R34, [R122+0x2800] ;  /* 0x002800007a227984 */ /* 0x000fe20000000800 */
[C---:B----4-:R-:W-:Y:S03]  /*2ed0*/  HMMA.1688.F32.TF32 R44, R40.reuse, R56, R44 ;  /* 0x00000038282c723c */ /* 0x050fe6000008102c */
[----:B------:R-:W-:Y:S04]  /*2ee0*/  LDS R33, [R120+0x2000] ;  /* 0x0020000078217984 */ /* 0x000fe80000000800 */
[----:B------:R-:W2:Y:S01]  /*2ef0*/  LDS R35, [R120+0x2800] ;  /* 0x0028000078237984 */ /* 0x000ea20000000800 */
[----:B------:R-:W-:Y:S03]  /*2f00*/  HMMA.1688.F32.TF32 R36, R40, R28, R36 ;  /* 0x0000001c2824723c */ /* 0x000fe60000081024 */
[----:B------:R-:W3:Y:S04]  /*2f10*/  LDSM.16.M88.4 R40, [R123+0x10000] ;  /* 0x010000007b28783b */ /* 0x000ee80000000200 */
[----:B------:R-:W4:Y:S04]  /*2f20*/  LDS R63, [R120+0x3800] ;  /* 0x00380000783f7984 */ /* 0x000f280000000800 */
[----:B------:R-:W-:Y:S04]  /*2f30*/  LDS R28, [R122+0x2100] ;  /* 0x002100007a1c7984 */ /* 0x000fe80000000800 */
[----:B------:R-:W-:Y:S01]  /*2f40*/  LDS R29, [R120+0x2100] ;  /* 0x00210000781d7984 */ /* 0x000fe20000000800 */
[C---:B-1----:R-:W-:Y:S03]  /*2f50*/  HMMA.1688.F32.TF32 R56, R52.reuse, R58, R44 ;  /* 0x0000003a3438723c */ /* 0x042fe6000008102c */
[----:B------:R-:W-:Y:S04]  /*2f60*/  LDS R44, [R122+0x4000] ;  /* 0x004000007a2c7984 */ /* 0x000fe80000000800 */
[----:B------:R-:W-:Y:S01]  /*2f70*/  LDS R46, [R122+0x4800] ;  /* 0x004800007a2e7984 */ /* 0x000fe20000000800 */
[----:B------:R-:W-:Y:S03]  /*2f80*/  HMMA.1688.F32.TF32 R52, R52, R30, R36 ;  /* 0x0000001e3434723c */ /* 0x000fe60000081024 */
[----:B------:R-:W-:Y:S04]  /*2f90*/  LDS R30, [R122+0x2900] ;  /* 0x002900007a1e7984 */ /* 0x000fe80000000800 */
[----:B------:R-:W1:Y:S04]  /*2fa0*/  LDS R31, [R120+0x2900] ;  /* 0x00290000781f7984 */ /* 0x000e680000000800 */
[----:B------:R-:W-:Y:S01]  /*2fb0*/  LDS R45, [R120+0x4000] ;  /* 0x00400000782d7984 */ /* 0x000fe20000000800 */
[C---:B--2---:R-:W-:Y:S03]  /*2fc0*/  HMMA.1688.F32.TF32 R24, R32.reuse, R48, R24 ;  /* 0x000000302018723c */ /* 0x044fe60000081018 */
[----:B------:R-:W-:Y:S04]  /*2fd0*/  LDS R47, [R120+0x4800] ;  /* 0x00480000782f7984 */ /* 0x000fe80000000800 */
[----:B------:R-:W-:Y:S01]  /*2fe0*/  LDS R36, [R122+0x4100] ;  /* 0x004100007a247984 */ /* 0x000fe20000000800 */
[----:B---3--:R-:W-:Y:S03]  /*2ff0*/  HMMA.1688.F32.TF32 R64, R32, R40, R64 ;  /* 0x000000282040723c */ /* 0x008fe60000081040 */
[----:B------:R-:W-:Y:S04]  /*3000*/  LDS R32, [R122+0x3100] ;  /* 0x003100007a207984 */ /* 0x000fe80000000800 */
[----:B------:R-:W-:Y:S04]  /*3010*/  LDS R34, [R122+0x3900] ;  /* 0x003900007a227984 */ /* 0x000fe80000000800 */
[----:B------:R-:W-:Y:S04]  /*3020*/  LDS R33, [R120+0x3100] ;  /* 0x0031000078217984 */ /* 0x000fe80000000800 */
[----:B------:R-:W2:Y:S04]  /*3030*/  LDS R35, [R120+0x3900] ;  /* 0x0039000078237984 */ /* 0x000ea80000000800 */
[----:B------:R-:W-:Y:S04]  /*3040*/  LDS R38, [R122+0x4900] ;  /* 0x004900007a267984 */ /* 0x000fe80000000800 */
[----:B------:R-:W-:Y:S01]  /*3050*/  LDS R37, [R120+0x4100] ;  /* 0x0041000078257984 */ /* 0x000fe20000000800 */
[----:B----4-:R-:W-:Y:S03]  /*3060*/  HMMA.1688.F32.TF32 R64, R60, R42, R64 ;  /* 0x0000002a3c40723c */ /* 0x010fe60000081040 */
[----:B------:R-:W-:Y:S05]  /*3070*/  LDS R39, [R120+0x4900] ;  /* 0x0049000078277984 */ /* 0x000fea0000000800 */
[C---:B-1----:R-:W-:Y:S08]  /*3080*/  HMMA.1688.F32.TF32 R56, R28.reuse, R40, R56 ;  /* 0x000000281c38723c */ /* 0x042ff00000081038 */
[----:B------:R-:W-:Y:S01]  /*3090*/  HMMA.1688.F32.TF32 R52, R28, R48, R52 ;  /* 0x000000301c34723c */ /* 0x000fe20000081034 */
[----:B------:R-:W1:Y:S04]  /*30a0*/  LDSM.16.M88.4 R28, [R124+0x10080] ;  /* 0x010080007c1c783b */ /* 0x000e680000000200 */
[----:B------:R-:W-:Y:S03]  /*30b0*/  LDS R48, [R122+0x6000] ;  /* 0x006000007a307984 */ /* 0x000fe60000000800 */
[----:B------:R-:W-:Y:S01]  /*30c0*/  HMMA.1688.F32.TF32 R60, R60, R50, R24 ;  /* 0x000000323c3c723c */ /* 0x000fe20000081018 */
[----:B------:R-:W3:Y:S04]  /*30d0*/  LDSM.16.M88.4 R24, [R124+0x12080] ;  /* 0x012080007c18783b */ /* 0x000ee80000000200 */
[----:B------:R-:W-:Y:S03]  /*30e0*/  LDS R49, [R120+0x6000] ;  /* 0x0060000078317984 */ /* 0x000fe60000000800 */
[C---:B--2---:R-:W-:Y:S01]  /*30f0*/  HMMA.1688.F32.TF32 R40, R32.reuse, R42, R56 ;  /* 0x0000002a2028723c */ /* 0x044fe20000081038 */
[----:B------:R-:W-:Y:S04]  /*3100*/  LDS R56, [R122+0x5000] ;  /* 0x005000007a387984 */ /* 0x000fe80000000800 */
[----:B------:R-:W-:Y:S03]  /*3110*/  LDS R58, [R122+0x5800] ;  /* 0x005800007a3a7984 */ /* 0x000fe60000000800 */
[----:B------:R-:W-:Y:S01]  /*3120*/  HMMA.1688.F32.TF32 R32, R32, R50, R52 ;  /* 0x000000322020723c */ /* 0x000fe20000081034 */
[----:B------:R-:W-:Y:S04]  /*3130*/  LDS R57, [R120+0x5000] ;  /* 0x0050000078397984 */ /* 0x000fe80000000800 */
[----:B------:R-:W2:Y:S04]  /*3140*/  LDS R59, [R120+0x5800] ;  /* 0x00580000783b7984 */ /* 0x000ea80000000800 */
[----:B------:R-:W-:Y:S04]  /*3150*/  LDS R52, [R122+0x5100] ;  /* 0x005100007a347984 */ /* 0x000fe80000000800 */
[----:B------:R-:W-:Y:S01]  /*3160*/  LDS R54, [R122+0x5900] ;  /* 0x005900007a367984 */ /* 0x000fe20000000800 */
[C---:B-1----:R-:W-:Y:S03]  /*3170*/  HMMA.1688.F32.TF32 R64, R44.reuse, R28, R64 ;  /* 0x0000001c2c40723c */ /* 0x042fe60000081040 */
[----:B------:R-:W-:Y:S04]  /*3180*/  LDS R53, [R120+0x5100] ;  /* 0x0051000078357984 */ /* 0x000fe80000000800 */
[----:B------:R-:W1:Y:S01]  /*3190*/  LDS R55, [R120+0x5900] ;  /* 0x0059000078377984 */ /* 0x000e620000000800 */
[----:B---3--:R-:W-:Y:S03]  /*31a0*/  HMMA.1688.F32.TF32 R60, R44, R24, R60 ;  /* 0x000000182c3c723c */ /* 0x008fe6000008103c */
[----:B------:R-:W-:Y:S04]  /*31b0*/  LDS R50, [R122+0x6800] ;  /* 0x006800007a327984 */ /* 0x000fe80000000800 */
[----:B------:R-:W-:Y:S01]  /*31c0*/  LDS R51, [R120+0x6800] ;  /* 0x0068000078337984 */ /* 0x000fe20000000800 */
[C---:B------:R-:W-:Y:S03]  /*31d0*/  HMMA.1688.F32.TF32 R40, R36.reuse, R28, R40 ;  /* 0x0000001c2428723c */ /* 0x040fe60000081028 */
[----:B------:R-:W3:Y:S04]  /*31e0*/  LDSM.16.M88.4 R44, [R123+0x10080] ;  /* 0x010080007b2c783b */ /* 0x000ee80000000200 */
[----:B------:R-:W-:Y:S01]  /*31f0*/  LDS R28, [R122+0x7000] ;  /* 0x007000007a1c7984 */ /* 0x000fe20000000800 */
[----:B------:R-:W-:Y:S03]  /*3200*/  HMMA.1688.F32.TF32 R36, R36, R24, R32 ;  /* 0x000000182424723c */ /* 0x000fe60000081020 */
[----:B------:R-:W4:Y:S04]  /*3210*/  LDSM.16.M88.4 R32, [R123+0x12080] ;  /* 0x012080007b20783b */ /* 0x000f280000000200 */
[----:B------:R-:W-:Y:S01]  /*3220*/  LDS R29, [R120+0x7000] ;  /* 0x00700000781d7984 */ /* 0x000fe20000000800 */
[----:B------:R-:W-:Y:S01]  /*3230*/  SEL R24, RZ, 0x4, P6 ;  /* 0x00000004ff187807 */ /* 0x000fe20003000000 */
[----:B--2---:R-:W-:Y:S01]  /*3240*/  HMMA.1688.F32.TF32 R64, R56, R30, R64 ;  /* 0x0000001e3840723c */ /* 0x004fe20000081040 */
[----:B------:R-:W-:-:S02]  /*3250*/  PLOP3.LUT P6, PT, PT, PT, UP1, 0x40, 0x0 ;  /* 0x000000000000781c */ /* 0x000fc40003fce818 */
[----:B------:R-:W-:Y:S02]  /*3260*/  SEL R24, R24, RZ, P2 ;  /* 0x000000ff18187207 */ /* 0x000fe40001000000 */
[----:B------:R-:W-:Y:S02]  /*3270*/  SEL R25, RZ, 0x4, P5 ;  /* 0x00000004ff197807 */ /* 0x000fe40002800000 */
[----:B------:R-:W-:Y:S01]  /*3280*/  ISETP.GE.AND P5, PT, R114, UR9, PT ;  /* 0x0000000972007c0c */ /* 0x000fe2000bfa6270 */
[----:B------:R-:W-:Y:S01]  /*3290*/  HMMA.1688.F32.TF32 R60, R56, R26, R60 ;  /* 0x0000001a383c723c */ /* 0x000fe2000008103c */
[----:B------:R-:W-:Y:S01]  /*32a0*/  LDS R56, [R122+0x6100] ;  /* 0x006100007a387984 */ /* 0x000fe20000000800 */
[----:B------:R-:W-:-:S03]  /*32b0*/  SEL R25, R25, RZ, P1 ;  /* 0x000000ff19197207 */ /* 0x000fc60000800000 */
[----:B------:R-:W-:Y:S01]  /*32c0*/  LDS R58, [R122+0x6900] ;  /* 0x006900007a3a7984 */ /* 0x000fe20000000800 */
[----:B------:R-:W-:Y:S02]  /*32d0*/  ISETP.NE.U32.AND P2, PT, R25, RZ, PT ;  /* 0x000000ff1900720c */ /* 0x000fe40003f45070 */
[----:B-1----:R-:W-:Y:S01]  /*32e0*/  HMMA.1688.F32.TF32 R36, R52, R26, R36 ;  /* 0x0000001a3424723c */ /* 0x002fe20000081024 */
[----:B------:R-:W-:Y:S01]  /*32f0*/  LDS R57, [R120+0x6100] ;  /* 0x0061000078397984 */ /* 0x000fe20000000800 */
[----:B------:R-:W-:-:S03]  /*3300*/  SEL R25, RZ, 0x4, P5 ;  /* 0x00000004ff197807 */ /* 0x000fc60002800000 */
[----:B------:R-:W1:Y:S02]  /*3310*/  LDS R59, [R120+0x6900] ;  /* 0x00690000783b7984 */ /* 0x000e640000000800 */
[----:B------:R-:W-:Y:S01]  /*3320*/  SEL R27, RZ, 0x4, P3 ;  /* 0x00000004ff1b7807 */ /* 0x000fe20001800000 */
[----:B------:R-:W-:Y:S01]  /*3330*/  HMMA.1688.F32.TF32 R40, R52, R30, R40 ;  /* 0x0000001e3428723c */ /* 0x000fe20000081028 */
[----:B------:R-:W-:Y:S01]  /*3340*/  SEL R26, RZ, 0x4, P4 ;  /* 0x00000004ff1a7807 */ /* 0x000fe20002000000 */
[----:B------:R-:W-:Y:S01]  /*3350*/  LDS R30, [R122+0x7800] ;  /* 0x007800007a1e7984 */ /* 0x000fe20000000800 */
[----:B------:R-:W-:Y:S02]  /*3360*/  SEL R27, R27, RZ, P6 ;  /* 0x000000ff1b1b7207 */ /* 0x000fe40003000000 */
[----:B------:R-:W-:Y:S01]  /*3370*/  ISETP.GE.AND P6, PT, R116, UR9, PT ;  /* 0x0000000974007c0c */ /* 0x000fe2000bfc6270 */
[----:B------:R-:W2:Y:S01]  /*3380*/  LDS R31, [R120+0x7800] ;  /* 0x00780000781f7984 */ /* 0x000ea20000000800 */
[----:B------:R-:W-:Y:S01]  /*3390*/  IADD3 R54, P3, R115, R78, RZ ;  /* 0x0000004e73367210 */ /* 0x000fe20007f7e0ff */
[----:B---3--:R-:W-:Y:S01]  /*33a0*/  HMMA.1688.F32.TF32 R64, R48, R44, R64 ;  /* 0x0000002c3040723c */ /* 0x008fe20000081040 */
[----:B------:R-:W-:-:S02]  /*33b0*/  SEL R26, R26, RZ, P0 ;  /* 0x000000ff1a1a7207 */ /* 0x000fc40000000000 */
[----:B------:R-:W-:Y:S01]  /*33c0*/  ISETP.NE.U32.AND P0, PT, R24, RZ, PT ;  /* 0x000000ff1800720c */ /* 0x000fe20003f05070 */
[----:B------:R-:W-:Y:S01]  /*33d0*/  IMAD.X R55, R79, 0x1, R4, P3 ;  /* 0x000000014f377824 */ /* 0x000fe200018e0604 */
[----:B------:R-:W-:Y:S02]  /*33e0*/  PLOP3.LUT P3, PT, PT, PT, UP1, 0x40, 0x0 ;  /* 0x000000000000781c */ /* 0x000fe40003f6e818 */
[----:B------:R-:W-:Y:S01]  /*33f0*/  SEL R24, RZ, 0x4, P6 ;  /* 0x00000004ff187807 */ /* 0x000fe20003000000 */
[----:B----4-:R-:W-:Y:S01]  /*3400*/  HMMA.1688.F32.TF32 R48, R48, R32, R60 ;  /* 0x000000203030723c */ /* 0x010fe2000008103c */
[----:B------:R-:W-:Y:S02]  /*3410*/  PLOP3.LUT P6, PT, PT, PT, UP1, 0x40, 0x0 ;  /* 0x000000000000781c */ /* 0x000fe40003fce818 */
[----:B------:R-:W-:Y:S02]  /*3420*/  SEL R24, R24, RZ, P3 ;  /* 0x000000ff18187207 */ /* 0x000fe40001800000 */
[----:B------:R-:W-:-:S02]  /*3430*/  IADD3 R52, P3, R113, R78, RZ ;  /* 0x0000004e71347210 */ /* 0x000fc40007f7e0ff */
[----:B------:R-:W-:Y:S01]  /*3440*/  ISETP.NE.U32.AND P5, PT, R24, RZ, PT ;  /* 0x000000ff1800720c */ /* 0x000fe20003fa5070 */
[----:B------:R-:W-:Y:S01]  /*3450*/  IMAD.U32 R24, RZ, RZ, UR10 ;  /* 0x0000000aff187e24 */ /* 0x000fe2000f8e00ff */
[----:B------:R-:W-:Y:S01]  /*3460*/  SEL R25, R25, RZ, P6 ;  /* 0x000000ff19197207 */ /* 0x000fe20003000000 */
[----:B------:R-:W-:Y:S01]  /*3470*/  IMAD.X R53, R79, 0x1, R5, P3 ;  /* 0x000000014f357824 */ /* 0x000fe200018e0605 */
[----:B------:R-:W-:Y:S02]  /*3480*/  ISETP.NE.U32.AND P1, PT, R26, RZ, PT ;  /* 0x000000ff1a00720c */ /* 0x000fe40003f25070 */
[----:B------:R-:W-:Y:S01]  /*3490*/  ISETP.NE.U32.AND P4, PT, R27, RZ, PT ;  /* 0x000000ff1b00720c */ /* 0x000fe20003f85070 */
[----:B------:R-:W-:Y:S01]  /*34a0*/  LDS R26, [R122+0x7900] ;  /* 0x007900007a1a7984 */ /* 0x000fe20000000800 */
[----:B------:R-:W-:-:S03]  /*34b0*/  ISETP.NE.U32.AND P3, PT, R25, RZ, PT ;  /* 0x000000ff1900720c */ /* 0x000fc60003f65070 */
[----:B------:R-:W-:Y:S01]  /*34c0*/  LDS R25, [R120+0x7100] ;  /* 0x0071000078197984 */ /* 0x000fe20000000800 */
[C---:B-1----:R-:W-:Y:S03]  /*34d0*/  HMMA.1688.F32.TF32 R36, R56.reuse, R32, R36 ;  /* 0x000000203824723c */ /* 0x042fe60000081024 */
[----:B------:R-:W-:Y:S04]  /*34e0*/  LDS R27, [R120+0x7900] ;  /* 0x00790000781b7984 */ /* 0x000fe80000000800 */
[----:B------:R-:W-:Y:S01]  /*34f0*/  IMAD R33, R24, 0x8000, R89 ;  /* 0x0000800018217824 */ /* 0x000fe200078e0259 */
[----:B------:R-:W-:Y:S01]  /*3500*/  HMMA.1688.F32.TF32 R40, R56, R44, R40 ;  /* 0x0000002c3828723c */ /* 0x000fe20000081028 */
[----:B------:R-:W1:Y:S04]  /*3510*/  LDS R24, [R122+0x7100] ;  /* 0x007100007a187984 */ /* 0x000e680000000800 */
[----:B------:R-:W-:Y:S02]  /*3520*/  BAR.SYNC.DEFER_BLOCKING 0x0 ;  /* 0x0000000000007b1d */ /* 0x000fe40000010000 */
[----:B------:R-:W-:Y:S01]  /*3530*/  IADD3 R44, P6, R111, R78, RZ ;  /* 0x0000004e6f2c7210 */ /* 0x000fe20007fde0ff */
[----:B--2---:R-:W-:Y:S04]  /*3540*/  HMMA.1688.F32.TF32 R64, R28, R46, R64 ;  /* 0x0000002e1c40723c */ /* 0x004fe80000081040 */
[----:B------:R-:W-:Y:S01]  /*3550*/  IMAD.X R45, R79, 0x1, R6, P6 ;  /* 0x000000014f2d7824 */ /* 0x000fe200030e0606 */
[----:B------:R-:W-:-:S03]  /*3560*/  PLOP3.LUT P6, PT, PT, PT, UP1, 0x40, 0x0 ;  /* 0x000000000000781c */ /* 0x000fc60003fce818 */
[----:B------:R-:W-:Y:S01]  /*3570*/  HMMA.1688.F32.TF32 R48, R28, R34, R48 ;  /* 0x000000221c30723c */ /* 0x000fe20000081030 */
[----:B------:R-:W-:Y:S01]  /*3580*/  @!PT LDS RZ, [RZ] ;  /* 0x00000000fffff984 */ /* 0x000fe20000000800 */
[----:B------:R-:W-:Y:S01]  /*3590*/  @!PT LDS RZ, [RZ] ;  /* 0x00000000fffff984 */ /* 0x000fe20000000800 */
[----:B------:R-:W-:Y:S01]  /*35a0*/  @!PT LDS RZ, [RZ] ;  /* 0x00000000fffff984 */ /* 0x000fe20000000800 */
[----:B------:R2:W-:Y:S01]  /*35b0*/  LDGSTS.E [R33], [R54.64], P0 ;  /* 0x0000000036217fae */ /* 0x0005e2000812184e */
[----:B------:R-:W-:-:S03]  /*35c0*/  ISETP.GE.AND P0, PT, R112, UR9, PT ;  /* 0x0000000970007c0c */ /* 0x000fc6000bf06270 */
[----:B------:R3:W-:Y:S01]  /*35d0*/  LDGSTS.E [R33+0x800], [R52.64], P2 ;  /* 0x0080000034217fae */ /* 0x0007e2000912184e */
[----:B------:R-:W-:Y:S02]  /*35e0*/  ISETP.GE.AND P2, PT, R110, UR9, PT ;  /* 0x000000096e007c0c */ /* 0x000fe4000bf46270 */
[----:B------:R-:W-:Y:S01]  /*35f0*/  SEL R32, RZ, 0x4, P0 ;  /* 0x00000004ff207807 */ /* 0x000fe20000000000 */
[----:B------:R4:W-:Y:S01]  /*3600*/  LDGSTS.E [R33+0x1000], [R44.64], P1 ;  /* 0x010000002c217fae */ /* 0x0009e2000892184e */
[----:B------:R-:W-:Y:S02]  /*3610*/  IADD3 R56, P1, R109, R78, RZ ;  /* 0x0000004e6d387210 */ /* 0x000fe40007f3e0ff */
[----:B------:R-:W-:Y:S01]  /*3620*/  PLOP3.LUT P0, PT, PT, PT, UP1, 0x40, 0x0 ;  /* 0x000000000000781c */ /* 0x000fe20003f0e818 */
[----:B-1----:R-:W-:Y:S01]  /*3630*/  HMMA.1688.F32.TF32 R36, R24, R34, R36 ;  /* 0x000000221824723c */ /* 0x002fe20000081024 */
[----:B--2---:R-:W-:Y:S01]  /*3640*/  SEL R55, RZ, 0x4, P2 ;  /* 0x00000004ff377807 */ /* 0x004fe20001000000 */
[----:B------:R-:W-:Y:S01]  /*3650*/  IMAD.X R57, R79, 0x1, R7, P1 ;  /* 0x000000014f397824 */ /* 0x000fe200008e0607 */
[----:B------:R-:W-:-:S02]  /*3660*/  ISETP.GE.AND P1, PT, R108, UR9, PT ;  /* 0x000000096c007c0c */ /* 0x000fc4000bf26270 */
[----:B------:R-:W-:Y:S02]  /*3670*/  SEL R32, R32, RZ, P6 ;  /* 0x000000ff20207207 */ /* 0x000fe40003000000 */
[----:B------:R-:W-:Y:S01]  /*3680*/  PLOP3.LUT P2, PT, PT, PT, UP1, 0x40, 0x0 ;  /* 0x000000000000781c */ /* 0x000fe20003f4e818 */
[----:B------:R1:W-:Y:S01]  /*3690*/  LDGSTS.E [R33+0x1800], [R56.64], P4 ;  /* 0x0180000038217fae */ /* 0x0003e2000a12184e */
[----:B----4-:R-:W-:Y:S02]  /*36a0*/  SEL R44, RZ, 0x4, P1 ;  /* 0x00000004ff2c7807 */ /* 0x010fe40000800000 */
[----:B------:R-:W-:Y:S02]  /*36b0*/  SEL R45, R55, RZ, P0 ;  /* 0x000000ff372d7207 */ /* 0x000fe40000000000 */
[----:B------:R-:W-:Y:S02]  /*36c0*/  IADD3 R54, P1, R107, R78, RZ ;  /* 0x0000004e6b367210 */ /* 0x000fe40007f3e0ff */
[----:B------:R-:W-:-:S02]  /*36d0*/  ISETP.NE.U32.AND P0, PT, R32, RZ, PT ;  /* 0x000000ff2000720c */ /* 0x000fc40003f05070 */
[----:B------:R-:W-:Y:S01]  /*36e0*/  SEL R32, R44, RZ, P2 ;  /* 0x000000ff2c207207 */ /* 0x000fe20001000000 */
[----:B------:R-:W-:Y:S01]  /*36f0*/  IMAD.X R55, R79, 0x1, R8, P1 ;  /* 0x000000014f377824 */ /* 0x000fe200008e0608 */
[----:B------:R-:W-:Y:S02]  /*3700*/  IADD3 R44, P6, R105, R78, RZ ;  /* 0x0000004e692c7210 */ /* 0x000fe40007fde0ff */
[----:B------:R-:W-:Y:S02]  /*3710*/  ISETP.NE.U32.AND P1, PT, R45, RZ, PT ;  /* 0x000000ff2d00720c */ /* 0x000fe40003f25070 */
[----:B------:R-:W-:Y:S01]  /*3720*/  ISETP.GE.AND P4, PT, R106, UR9, PT ;  /* 0x000000096a007c0c */ /* 0x000fe2000bf86270 */
[----:B------:R-:W-:Y:S01]  /*3730*/  IMAD.X R45, R79, 0x1, R9, P6 ;  /* 0x000000014f2d7824 */ /* 0x000fe200030e0609 */
[----:B------:R2:W-:Y:S01]  /*3740*/  LDGSTS.E [R33+0x2000], [R54.64], P5 ;  /* 0x0200000036217fae */ /* 0x0005e2000a92184e */
[----:B------:R-:W-:Y:S02]  /*3750*/  ISETP.NE.U32.AND P2, PT, R32, RZ, PT ;  /* 0x000000ff2000720c */ /* 0x000fe40003f45070 */
[----:B------:R-:W-:Y:S01]  /*3760*/  PLOP3.LUT P5, PT, PT, PT, UP1, 0x40, 0x0 ;  /* 0x000000000000781c */ /* 0x000fe20003fae818 */
[----:B------:R4:W-:Y:S01]  /*3770*/  LDGSTS.E [R33+0x2800], [R44.64], P3 ;  /* 0x028000002c217fae */ /* 0x0009e2000992184e */
[----:B------:R-:W-:-:S02]  /*3780*/  ISETP.GE.AND P3, PT, R104, UR9, PT ;  /* 0x0000000968007c0c */ /* 0x000fc4000bf66270 */
[----:B------:R-:W-:Y:S02]  /*3790*/  SEL R32, RZ, 0x4, P4 ;  /* 0x00000004ff207807 */ /* 0x000fe40002000000 */
[----:B------:R-:W-:Y:S02]  /*37a0*/  PLOP3.LUT P6, PT, PT, PT, UP1, 0x40, 0x0 ;  /* 0x000000000000781c */ /* 0x000fe40003fce818 */
[----:B---3--:R-:W-:Y:S02]  /*37b0*/  SEL R53, RZ, 0x4, P3 ;  /* 0x00000004ff357807 */ /* 0x008fe40001800000 */
[----:B------:R-:W-:Y:S02]  /*37c0*/  SEL R32, R32, RZ, P5 ;  /* 0x000000ff20207207 */ /* 0x000fe40002800000 */
[-C--:B------:R-:W-:Y:S02]  /*37d0*/  IADD3 R58, P4, R103, R78.reuse, RZ ;  /* 0x0000004e673a7210 */ /* 0x080fe40007f9e0ff */
[----:B------:R-:W-:-:S02]  /*37e0*/  IADD3 R52, P5, R101, R78, RZ ;  /* 0x0000004e65347210 */ /* 0x000fc40007fbe0ff */
[-C--:B--2---:R-:W-:Y:S01]  /*37f0*/  IADD3 R54, P3, R99, R78.reuse, RZ ;  /* 0x0000004e63367210 */ /* 0x084fe20007f7e0ff */
[----:B------:R-:W-:Y:S01]  /*3800*/  IMAD.X R59, R79, 0x1, R10, P4 ;  /* 0x000000014f3b7824 */ /* 0x000fe200020e060a */
[----:B------:R-:W-:Y:S01]  /*3810*/  SEL R55, R53, RZ, P6 ;  /* 0x000000ff35377207 */ /* 0x000fe20003000000 */
[----:B------:R-:W-:Y:S01]  /*3820*/  IMAD.X R53, R79, 0x1, R11, P5 ;  /* 0x000000014f357824 */ /* 0x000fe200028e060b */
[----:B------:R-:W-:Y:S02]  /*3830*/  ISETP.NE.U32.AND P4, PT, R32, RZ, PT ;  /* 0x000000ff2000720c */ /* 0x000fe40003f85070 */
[----:B------:R-:W-:Y:S01]  /*3840*/  ISETP.NE.U32.AND P5, PT, R55, RZ, PT ;  /* 0x000000ff3700720c */ /* 0x000fe20003fa5070 */
[----:B------:R-:W-:Y:S01]  /*3850*/  IMAD.X R55, R79, 0x1, R12, P3 ;  /* 0x000000014f377824 */ /* 0x000fe200018e060c */
[----:B------:R2:W-:Y:S01]  /*3860*/  LDGSTS.E [R33+0x3000], [R58.64], P0 ;  /* 0x030000003a217fae */ /* 0x0005e2000812184e */
[----:B------:R-:W-:Y:S02]  /*3870*/  ISETP.GE.AND P0, PT, R100, UR9, PT ;  /* 0x0000000964007c0c */ /* 0x000fe4000bf06270 */
[----:B------:R-:W-:Y:S01]  /*3880*/  PLOP3.LUT P3, PT, PT, PT, UP1, 0x40, 0x0 ;  /* 0x000000000000781c */ /* 0x000fe20003f6e818 */
[----:B------:R3:W-:Y:S01]  /*3890*/  LDGSTS.E [R33+0x3800], [R52.64], P1 ;  /* 0x0380000034217fae */ /* 0x0007e2000892184e */
[----:B-1----:R-:W-:-:S02]  /*38a0*/  IADD3 R56, P1, R97, R78, RZ ;  /* 0x0000004e61387210 */ /* 0x002fc40007f3e0ff */
[----:B----4-:R-:W-:Y:S01]  /*38b0*/  SEL R45, RZ, 0x4, P0 ;  /* 0x00000004ff2d7807 */ /* 0x010fe20000000000 */
[----:B------:R1:W-:Y:S01]  /*38c0*/  LDGSTS.E [R33+0x4000], [R54.64], P2 ;  /* 0x0400000036217fae */ /* 0x0003e2000912184e */
[----:B------:R-:W-:Y:S01]  /*38d0*/  ISETP.GE.AND P2, PT, R102, UR9, PT ;  /* 0x0000000966007c0c */ /* 0x000fe2000bf46270 */
[----:B------:R-:W-:Y:S01]  /*38e0*/  IMAD.X R57, R79, 0x1, R13, P1 ;  /* 0x000000014f397824 */ /* 0x000fe200008e060d */
[----:B------:R-:W-:Y:S02]  /*38f0*/  IADD3 R44, P6, R95, R78, RZ ;  /* 0x0000004e5f2c7210 */ /* 0x000fe40007fde0ff */
[----:B------:R-:W-:Y:S02]  /*3900*/  SEL R32, RZ, 0x4, P2 ;  /* 0x00000004ff207807 */ /* 0x000fe40001000000 */
[----:B------:R-:W-:Y:S01]  /*3910*/  PLOP3.LUT P2, PT, PT, PT, UP1, 0x40, 0x0 ;  /* 0x000000000000781c */ /* 0x000fe20003f4e818 */
[----:B------:R2:W-:Y:S01]  /*3920*/  LDGSTS.E [R33+0x4800], [R56.64], P4 ;  /* 0x0480000038217fae */ /* 0x0005e2000a12184e */
[----:B------:R-:W-:Y:S01]  /*3930*/  SEL R32, R32, RZ, P3 ;  /* 0x000000ff20207207 */ /* 0x000fe20001800000 */
[----:B---3--:R-:W-:Y:S01]  /*3940*/  IMAD.U32 R53, RZ, RZ, UR6 ;  /* 0x00000006ff357e24 */ /* 0x008fe2000f8e00ff */
[----:B------:R-:W-:Y:S01]  /*3950*/  SEL R45, R45, RZ, P2 ;  /* 0x000000ff2d2d7207 */ /* 0x000fe20001000000 */
[----:B-1----:R-:W-:Y:S01]  /*3960*/  IMAD.MOV.U32 R54, RZ, RZ, R78 ;  /* 0x000000ffff367224 */ /* 0x002fe200078e004e */
[----:B------:R-:W-:Y:S01]  /*3970*/  ISETP.GE.AND P4, PT, R98, UR9, PT ;  /* 0x0000000962007c0c */ /* 0x000fe2000bf86270 */
[----:B------:R-:W-:Y:S01]  /*3980*/  IMAD.MOV.U32 R55, RZ, RZ, R79 ;  /* 0x000000ffff377224 */ /* 0x000fe200078e004f */
[----:B------:R-:W-:Y:S01]  /*3990*/  ISETP.NE.U32.AND P3, PT, R45, RZ, PT ;  /* 0x000000ff2d00720c */ /* 0x000fe20003f65070 */
[----:B------:R-:W-:Y:S01]  /*39a0*/  IMAD.X R45, R79, 0x1, R14, P6 ;  /* 0x000000014f2d7824 */ /* 0x000fe200030e060e */
[----:B------:R-:W-:Y:S01]  /*39b0*/  ISETP.GE.AND P6, PT, R96, UR9, PT ;  /* 0x0000000960007c0c */ /* 0x000fe2000bfc6270 */
[----:B------:R-:W-:Y:S01]  /*39c0*/  IMAD.WIDE R34, R83, 0x4, R54 ;  /* 0x0000000453227825 */ /* 0x000fe200078e0236 */
[----:B------:R-:W-:-:S02]  /*39d0*/  ISETP.NE.U32.AND P2, PT, R32, RZ, PT ;  /* 0x000000ff2000720c */ /* 0x000fc40003f45070 */
[----:B------:R1:W-:Y:S01]  /*39e0*/  LDGSTS.E [R33+0x5000], [R44.64], P5 ;  /* 0x050000002c217fae */ /* 0x0003e2000a92184e */
[----:B------:R-:W-:Y:S02]  /*39f0*/  PLOP3.LUT P5, PT, PT, PT, UP1, 0x40, 0x0 ;  /* 0x000000000000781c */ /* 0x000fe40003fae818 */
[----:B------:R-:W-:Y:S02]  /*3a00*/  SEL R32, RZ, 0x4, P4 ;  /* 0x00000004ff207807 */ /* 0x000fe40002000000 */
[----:B------:R-:W-:Y:S02]  /*3a10*/  PLOP3.LUT P4, PT, PT, PT, UP1, 0x40, 0x0 ;  /* 0x000000000000781c */ /* 0x000fe40003f8e818 */
[----:B------:R-:W-:Y:S02]  /*3a20*/  SEL R28, RZ, 0x4, P6 ;  /* 0x00000004ff1c7807 */ /* 0x000fe40003000000 */
[----:B------:R-:W-:Y:S02]  /*3a30*/  ISETP.GE.AND P6, PT, R94, UR9, PT ;  /* 0x000000095e007c0c */ /* 0x000fe4000bfc6270 */
[----:B------:R-:W-:Y:S01]  /*3a40*/  SEL R32, R32, RZ, P5 ;  /* 0x000000ff20207207 */ /* 0x000fe20002800000 */
[----:B-1----:R-:W-:Y:S01]  /*3a50*/  HMMA.1688.F32.TF32 R44, R24, R46, R40 ;  /* 0x0000002e182c723c */ /* 0x002fe20000081028 */
[----:B------:R-:W-:Y:S01]  /*3a60*/  ISETP.GE.AND P5, PT, R92, UR9, PT ;  /* 0x000000095c007c0c */ /* 0x000fe2000bfa6270 */
[----:B------:R-:W-:Y:S01]  /*3a70*/  UIADD3 UR9, UR9, -0x40, URZ ;  /* 0xffffffc009097890 */ /* 0x000fe2000fffe03f */
[----:B------:R-:W-:-:S02]  /*3a80*/  SEL R28, R28, RZ, P4 ;  /* 0x000000ff1c1c7207 */ /* 0x000fc40002000000 */
[-C--:B------:R-:W-:Y:S02]  /*3a90*/  IADD3 R52, P0, R93, R78.reuse, RZ ;  /* 0x0000004e5d347210 */ /* 0x080fe40007f1e0ff */
[----:B------:R-:W-:Y:S01]  /*3aa0*/  PLOP3.LUT P4, PT, PT, PT, UP1, 0x40, 0x0 ;  /* 0x000000000000781c */ /* 0x000fe20003f8e818 */
[--C-:B------:R-:W-:Y:S01]  /*3ab0*/  IMAD.WIDE R26, R80, 0x4, R54.reuse ;  /* 0x00000004501a7825 */ /* 0x100fe200078e0236 */
[----:B------:R-:W-:Y:S02]  /*3ac0*/  SEL R29, RZ, 0x4, P6 ;  /* 0x00000004ff1d7807 */ /* 0x000fe40003000000 */
[----:B------:R-:W-:Y:S01]  /*3ad0*/  PLOP3.LUT P6, PT, PT, PT, UP1, 0x40, 0x0 ;  /* 0x000000000000781c */ /* 0x000fe20003fce818 */
[----:B------:R-:W-:Y:S01]  /*3ae0*/  IMAD.WIDE R24, R81, 0x4, R54 ;  /* 0x0000000451187825 */ /* 0x000fe200078e0236 */
[----:B------:R-:W-:Y:S02]  /*3af0*/  SEL R30, RZ, 0x4, P5 ;  /* 0x00000004ff1e7807 */ /* 0x000fe40002800000 */
[----:B------:R-:W-:Y:S01]  /*3b00*/  LEA R78, P1, R53, R78, 0x2 ;  /* 0x0000004e354e7211 */ /* 0x000fe200078210ff */
[----:B------:R-:W-:Y:S01]  /*3b10*/  IMAD.X R53, R79, 0x1, R15, P0 ;  /* 0x000000014f357824 */ /* 0x000fe200000e060f */
[----:B------:R-:W-:Y:S01]  /*3b20*/  SEL R29, R29, RZ, P4 ;  /* 0x000000ff1d1d7207 */ /* 0x000fe20002000000 */
[----:B------:R-:W-:Y:S01]  /*3b30*/  IMAD.U32 R41, RZ, RZ, UR10 ;  /* 0x0000000aff297e24 */ /* 0x000fe2000f8e00ff */
[----:B------:R-:W-:-:S02]  /*3b40*/  ISETP.NE.U32.AND P4, PT, R32, RZ, PT ;  /* 0x000000ff2000720c */ /* 0x000fc40003f85070 */
[----:B------:R-:W-:Y:S01]  /*3b50*/  SEL R30, R30, RZ, P6 ;  /* 0x000000ff1e1e7207 */ /* 0x000fe20003000000 */
[----:B------:R1:W-:Y:S01]  /*3b60*/  LDGSTS.E [R33+0x5800], [R52.64], P2 ;  /* 0x0580000034217fae */ /* 0x0003e2000912184e */
[----:B------:R-:W-:Y:S02]  /*3b70*/  ISETP.NE.U32.AND P5, PT, R28, RZ, PT ;  /* 0x000000ff1c00720c */ /* 0x000fe40003fa5070 */
[----:B------:R-:W-:Y:S01]  /*3b80*/  ISETP.NE.U32.AND P0, PT, R30, RZ, PT ;  /* 0x000000ff1e00720c */ /* 0x000fe20003f05070 */
[----:B------:R3:W-:Y:S01]  /*3b90*/  LDGSTS.E [R33+0x6000], [R26.64], P3 ;  /* 0x060000001a217fae */ /* 0x0007e2000992184e */
[----:B------:R-:W-:Y:S02]  /*3ba0*/  IADD3 R30, P2, R91, R72, RZ ;  /* 0x000000485b1e7210 */ /* 0x000fe40007f5e0ff */
[----:B------:R-:W-:Y:S01]  /*3bb0*/  ISETP.NE.U32.AND P6, PT, R29, RZ, PT ;  /* 0x000000ff1d00720c */ /* 0x000fe20003fc5070 */
[----:B------:R-:W-:Y:S01]  /*3bc0*/  IMAD.WIDE R28, R82, 0x4, R54 ;  /* 0x00000004521c7825 */ /* 0x000fe200078e0236 */
[----:B------:R-:W-:Y:S01]  /*3bd0*/  IADD3 R40, P3, R91, R70, RZ ;  /* 0x000000465b287210 */ /* 0x000fe20007f7e0ff */
[----:B------:R4:W-:Y:S01]  /*3be0*/  LDGSTS.E [R33+0x6800], [R24.64], P4 ;  /* 0x0680000018217fae */ /* 0x0009e2000a12184e */
[----:B------:R-:W-:Y:S01]  /*3bf0*/  IADD3.X R79, R79, UR11, RZ, P1, !PT ;  /* 0x0000000b4f4f7c10 */ /* 0x000fe20008ffe4ff */
[----:B------:R-:W-:Y:S01]  /*3c00*/  IMAD.X R31, R77, 0x1, R16, P2 ;  /* 0x000000014d1f7824 */ /* 0x000fe200010e0610 */
[----:B------:R-:W-:Y:S01]  /*3c10*/  IADD3 R42, P2, R91, R68, RZ ;  /* 0x000000445b2a7210 */ /* 0x000fe20007f5e0ff */
[----:B-1----:R-:W-:Y:S01]  /*3c20*/  IMAD R53, R41, 0x4000, R88 ;  /* 0x0000400029357824 */ /* 0x002fe200078e0258 */
[----:B------:R1:W-:Y:S01]  /*3c30*/  LDGSTS.E [R33+0x7000], [R28.64], P5 ;  /* 0x070000001c217fae */ /* 0x0003e2000a92184e */
[----:B------:R-:W-:-:S02]  /*3c40*/  IMAD.X R41, R75, 0x1, R16, P3 ;  /* 0x000000014b297824 */ /* 0x000fc400018e0610 */
[----:B------:R-:W-:Y:S01]  /*3c50*/  IMAD.X R43, R73, 0x1, R16, P2 ;  /* 0x00000001492b7824 */ /* 0x000fe200010e0610 */
[C---:B---3--:R-:W-:Y:S01]  /*3c60*/  IADD3 R26, P2, R91.reuse, R20, RZ ;  /* 0x000000145b1a7210 */ /* 0x048fe20007f5e0ff */
[----:B------:R2:W-:Y:S01]  /*3c70*/  LDGSTS.E [R33+0x7800], [R34.64], P6 ;  /* 0x0780000022217fae */ /* 0x0005e2000b12184e */
[----:B----4-:R-:W-:-:S03]  /*3c80*/  IADD3 R24, P3, R91, R22, RZ ;  /* 0x000000165b187210 */ /* 0x010fc60007f7e0ff */
[----:B------:R-:W0:Y:S01]  /*3c90*/  LDGDEPBAR ;  /* 0x00000000000079af */ /* 0x000e220000000000 */
[--C-:B------:R-:W-:Y:S02]  /*3ca0*/  IMAD.X R27, R69, 0x1, R16.reuse, P2 ;  /* 0x00000001451b7824 */ /* 0x100fe400010e0610 */
[--C-:B------:R-:W-:Y:S01]  /*3cb0*/  IMAD.X R25, R71, 0x1, R16.reuse, P3 ;  /* 0x0000000147197824 */ /* 0x100fe200018e0610 */
[C---:B------:R-:W-:Y:S01]  /*3cc0*/  IADD3 R32, P3, R91.reuse, R18, RZ ;  /* 0x000000125b207210 */ /* 0x040fe20007f7e0ff */
[----:B------:R3:W-:Y:S01]  /*3cd0*/  LDGSTS.E [R53+0x10000], [R30.64], P0 ;  /* 0x100000001e357fae */ /* 0x0007e2000812184e */
[----:B------:R-:W-:Y:S02]  /*3ce0*/  IADD3 R18, P5, R18, UR13, RZ ;  /* 0x0000000d12127c10 */ /* 0x000fe4000ffbe0ff */
[----:B-1----:R-:W-:Y:S01]  /*3cf0*/  IADD3 R28, P4, R91, R17, RZ ;  /* 0x000000115b1c7210 */ /* 0x002fe20007f9e0ff */
[C-C-:B--2---:R-:W-:Y:S01]  /*3d00*/  IMAD.X R33, R23.reuse, 0x1, R16.reuse, P3 ;  /* 0x0000000117217824 */ /* 0x144fe200018e0610 */
[----:B------:R-:W-:Y:S01]  /*3d10*/  IADD3.X R23, R23, UR7, RZ, P5, !PT ;  /* 0x0000000717177c10 */ /* 0x000fe2000affe4ff */
[----:B------:R1:W-:Y:S01]  /*3d20*/  LDGSTS.E [R53+0x10800], [R40.64], P0 ;  /* 0x1080000028357fae */ /* 0x0003e2000812184e */
[----:B------:R-:W-:Y:S01]  /*3d30*/  PLOP3.LUT P5, PT, PT, PT, UP0, 0x80, 0x0 ;  /* 0x000000000000781c */ /* 0x000fe20003faf008 */
[----:B------:R-:W-:Y:S01]  /*3d40*/  IMAD.X R29, R21, 0x1, R16, P4 ;  /* 0x00000001151d7824 */ /* 0x000fe200020e0610 */
[----:B------:R-:W-:Y:S01]  /*3d50*/  IADD3 R17, P6, R17, UR13, RZ ;  /* 0x0000000d11117c10 */ /* 0x000fe2000ffde0ff */
[----:B------:R1:W-:Y:S01]  /*3d60*/  LDGSTS.E [R53+0x11000], [R42.64], P0 ;  /* 0x110000002a357fae */ /* 0x0003e2000812184e */
[----:B------:R-:W-:-:S02]  /*3d70*/  IADD3 R22, P4, R22, UR13, RZ ;  /* 0x0000000d16167c10 */ /* 0x000fc4000ff9e0ff */
[----:B---3--:R-:W-:Y:S01]  /*3d80*/  IADD3 R30, P2, R91, R3, RZ ;  /* 0x000000035b1e7210 */ /* 0x008fe20007f5e0ff */
[----:B------:R1:W-:Y:S01]  /*3d90*/  LDGSTS.E [R53+0x11800], [R24.64], P0 ;  /* 0x1180000018357fae */ /* 0x0003e2000812184e */
[----:B------:R-:W-:Y:S02]  /*3da0*/  IADD3.X R21, R21, UR7, RZ, P6, !PT ;  /* 0x0000000715157c10 */ /* 0x000fe4000b7fe4ff */
[----:B------:R-:W-:Y:S01]  /*3db0*/  IADD3 R68, P3, R68, UR13, RZ ;  /* 0x0000000d44447c10 */ /* 0x000fe2000ff7e0ff */
[----:B------:R-:W-:Y:S01]  /*3dc0*/  IMAD.X R31, R19, 0x1, R16, P2 ;  /* 0x00000001131f7824 */ /* 0x000fe200010e0610 */
[----:B------:R-:W-:Y:S01]  /*3dd0*/  IADD3 R3, P2, R3, UR13, RZ ;  /* 0x0000000d03037c10 */ /* 0x000fe2000ff5e0ff */
[----:B------:R1:W-:Y:S01]  /*3de0*/  LDGSTS.E [R53+0x12000], [R26.64], P0 ;  /* 0x120000001a357fae */ /* 0x0003e2000812184e */
[----:B------:R-:W-:Y:S02]  /*3df0*/  IADD3 R72, P6, R72, UR13, RZ ;  /* 0x0000000d48487c10 */ /* 0x000fe4000ffde0ff */
[----:B------:R-:W-:Y:S01]  /*3e00*/  IADD3.X R19, R19, UR7, RZ, P2, !PT ;  /* 0x0000000713137c10 */ /* 0x000fe200097fe4ff */
[----:B------:R1:W-:Y:S01]  /*3e10*/  LDGSTS.E [R53+0x12800], [R32.64], P0 ;  /* 0x1280000020357fae */ /* 0x0003e2000812184e */
[----:B------:R-:W-:-:S02]  /*3e20*/  IADD3 R70, P2, R70, UR13, RZ ;  /* 0x0000000d46467c10 */ /* 0x000fc4000ff5e0ff */
[----:B------:R-:W-:Y:S01]  /*3e30*/  IADD3.X R71, R71, UR7, RZ, P4, !PT ;  /* 0x0000000747477c10 */ /* 0x000fe2000a7fe4ff */
[----:B------:R1:W-:Y:S01]  /*3e40*/  LDGSTS.E [R53+0x13000], [R28.64], P0 ;  /* 0x130000001c357fae */ /* 0x0003e2000812184e */
[----:B------:R-:W-:Y:S02]  /*3e50*/  IADD3.X R73, R73, UR7, RZ, P3, !PT ;  /* 0x0000000749497c10 */ /* 0x000fe40009ffe4ff */
[----:B------:R-:W-:Y:S01]  /*3e60*/  IADD3.X R75, R75, UR7, RZ, P2, !PT ;  /* 0x000000074b4b7c10 */ /* 0x000fe200097fe4ff */
[----:B------:R1:W-:Y:S01]  /*3e70*/  LDGSTS.E [R53+0x13800], [R30.64], P0 ;  /* 0x138000001e357fae */ /* 0x0003e2000812184e */
[----:B------:R-:W-:Y:S02]  /*3e80*/  IADD3 R20, P0, R20, UR13, RZ ;  /* 0x0000000d14147c10 */ /* 0x000fe4000ff1e0ff */
[----:B------:R-:W-:Y:S01]  /*3e90*/  IADD3.X R77, R77, UR7, RZ, P6, !PT ;  /* 0x000000074d4d7c10 */ /* 0x000fe2000b7fe4ff */
[----:B------:R-:W0:Y:S01]  /*3ea0*/  LDGDEPBAR ;  /* 0x00000000000079af */ /* 0x000e220000000000 */
[----:B------:R-:W-:Y:S01]  /*3eb0*/  IADD3.X R69, R69, UR7, RZ, P0, !PT ;  /* 0x0000000745457c10 */ /* 0x000fe200087fe4ff */
[----:B------:R-:W-:Y:S01]  /*3ec0*/  @!P5 CALL.REL.NOINC `(.L_x_1) ;  /* 0x000000100000d944 */ /* 0x000fe20003c00000 */
[----:B------:R-:W-:Y:S05]  /*3ed0*/  BRA `(.L_x_2) ;  /* 0xffffec9000007947 */ /* 0x000fea000383ffff */
.L_x_1:
[----:B------:R-:W-:Y:S01]  /*3ee0*/  IMAD.SHL.U32 R3, R74, 0x10, RZ ;  /* 0x000000104a037824 */ /* 0x000fe200078e00ff */
[----:B------:R-:W-:-:S04]  /*3ef0*/  DEPBAR.LE SB0, 0x0 ;  /* 0x000080000000791a */ /* 0x000fc80000000000 */
[----:B------:R-:W-:Y:S01]  /*3f00*/  IMAD.SHL.U32 R4, R74, 0x8, RZ ;  /* 0x000000084a047824 */ /* 0x000fe200078e00ff */
[----:B------:R-:W-:Y:S01]  /*3f10*/  LOP3.LUT R3, R3, 0x30, RZ, 0xc0, !PT ;  /* 0x0000003003037812 */ /* 0x000fe200078ec0ff */
[----:B------:R-:W-:Y:S01]  /*3f20*/  IMAD.MOV.U32 R12, RZ, RZ, R65 ;  /* 0x000000ffff0c7224 */ /* 0x000fe200078e0041 */
[----:B------:R-:W-:Y:S01]  /*3f30*/  SHF.R.S32.HI R5, RZ, 0x4, R74 ;  /* 0x00000004ff057819 */ /* 0x000fe2000001144a */
[----:B------:R-:W-:Y:S01]  /*3f40*/  IMAD.MOV.U32 R16, RZ, RZ, R45 ;  /* 0x000000ffff107224 */ /* 0x000fe200078e002d */
[----:B------:R-:W-:Y:S01]  /*3f50*/  LOP3.LUT R9, R3, 0x780, R4, 0xf8, !PT ;  /* 0x0000078003097812 */ /* 0x000fe200078ef804 */
[----:B------:R-:W-:Y:S01]  /*3f60*/  IMAD.MOV.U32 R20, RZ, RZ, R67 ;  /* 0x000000ffff147224 */ /* 0x000fe200078e0043 */
[----:B------:R-:W-:Y:S01]  /*3f70*/  SGXT R4, R5, 0x1 ;  /* 0x000000010504781a */ /* 0x000fe20000000200 */
[----:B------:R-:W-:Y:S01]  /*3f80*/  IMAD.MOV.U32 R65, RZ, RZ, R48 ;  /* 0x000000ffff417224 */ /* 0x000fe200078e0030 */
[----:B------:R-:W-:Y:S01]  /*3f90*/  LOP3.LUT R3, R76, 0x1840, RZ, 0xc0, !PT ;  /* 0x000018404c037812 */ /* 0x000fe200078ec0ff */
[----:B------:R-:W-:Y:S01]  /*3fa0*/  IMAD.MOV.U32 R13, RZ, RZ, R49 ;  /* 0x000000ffff0d7224 */ /* 0x000fe200078e0031 */
[----:B------:R-:W-:Y:S01]  /*3fb0*/  LOP3.LUT R5, R4, 0x2040, RZ, 0xc0, !PT ;  /* 0x0000204004057812 */ /* 0x000fe200078ec0ff */
[----:B------:R-:W-:Y:S01]  /*3fc0*/  IMAD.MOV.U32 R22, RZ, RZ, R47 ;  /* 0x000000ffff167224 */ /* 0x000fe200078e002f */
[----:B------:R-:W-:Y:S01]  /*3fd0*/  SHF.R.S32.HI R6, RZ, 0x2, R74 ;  /* 0x00000002ff067819 */ /* 0x000fe2000001144a */
[----:B------:R-:W-:Y:S01]  /*3fe0*/  IMAD.MOV.U32 R45, RZ, RZ, R36 ;  /* 0x000000ffff2d7224 */ /* 0x000fe200078e0024 */
[--C-:B------:R-:W-:Y:S01]  /*3ff0*/  SHF.R.S32.HI R8, RZ, 0x3, R74.reuse ;  /* 0x00000003ff087819 */ /* 0x100fe2000001144a */
[----:B------:R-:W-:Y:S01]  /*4000*/  IMAD.MOV.U32 R17, RZ, RZ, R37 ;  /* 0x000000ffff117224 */ /* 0x000fe200078e0025 */
[----:B------:R-:W-:Y:S01]  /*4010*/  SHF.R.U32.HI R7, RZ, 0x2, R74 ;  /* 0x00000002ff077819 */ /* 0x000fe2000001164a */
[----:B------:R-:W-:Y:S01]  /*4020*/  IMAD.MOV.U32 R67, RZ, RZ, R50 ;  /* 0x000000ffff437224 */ /* 0x000fe200078e0032 */
[----:B------:R-:W-:Y:S01]  /*4030*/  LOP3.LUT R3, R3, 0x38, R90, 0xf8, !PT ;  /* 0x0000003803037812 */ /* 0x000fe200078ef85a */
[----:B------:R-:W-:Y:S01]  /*4040*/  IMAD.MOV.U32 R21, RZ, RZ, R51 ;  /* 0x000000ffff157224 */ /* 0x000fe200078e0033 */
[----:B------:R-:W-:Y:S01]  /*4050*/  LOP3.LUT R74, R5, 0x180, R74, 0xf8, !PT ;  /* 0x00000180054a7812 */ /* 0x000fe200078ef84a */
[----:B------:R-:W-:Y:S01]  /*4060*/  IMAD.MOV.U32 R47, RZ, RZ, R38 ;  /* 0x000000ffff2f7224 */ /* 0x000fe200078e0026 */
[----:B------:R-:W-:Y:S01]  /*4070*/  SGXT R6, R6, 0x1 ;  /* 0x000000010606781a */ /* 0x000fe20000000200 */
[----:B------:R-:W-:Y:S01]  /*4080*/  IMAD.MOV.U32 R23, RZ, RZ, R39 ;  /* 0x000000ffff177224 */ /* 0x000fe200078e0027 */
[----:B------:R-:W-:Y:S01]  /*4090*/  LOP3.LUT R74, R74, R3, RZ, 0x3c, !PT ;  /* 0x000000034a4a7212 */ /* 0x000fe200078e3cff */
[----:B------:R-:W-:Y:S01]  /*40a0*/  BAR.SYNC.DEFER_BLOCKING 0x0 ;  /* 0x0000000000007b1d */ /* 0x000fe20000010000 */
[----:B------:R-:W-:-:S02]  /*40b0*/  SGXT R4, R8, 0x1 ;  /* 0x000000010804781a */ /* 0x000fc40000000200 */
[----:B------:R-:W-:Y:S02]  /*40c0*/  LOP3.LUT R5, R74, 0x8, RZ, 0x3c, !PT ;  /* 0x000000084a057812 */ /* 0x000fe400078e3cff */
[----:B------:R-:W-:Y:S02]  /*40d0*/  LOP3.LUT R6, R6, 0x2040, RZ, 0xc0, !PT ;  /* 0x0000204006067812 */ /* 0x000fe400078ec0ff */
[----:B------:R-:W-:Y:S01]  /*40e0*/  LOP3.LUT R9, R9, 0x4008, R4, 0xf8, !PT ;  /* 0x0000400809097812 */ /* 0x000fe200078ef804 */
[----:B------:R-:W-:Y:S01]  /*40f0*/  IMAD R4, R2, c[0x0][0x194], RZ ;  /* 0x0000650002047a24 */ /* 0x000fe200078e02ff */
[----:B------:R-:W-:Y:S02]  /*4100*/  LOP3.LUT R6, R6, 0x40, R7, 0x78, !PT ;  /* 0x0000004006067812 */ /* 0x000fe400078e7807 */
[----:B------:R-:W-:Y:S02]  /*4110*/  ISETP.GE.AND P0, PT, R2, c[0x0][0x178], PT ;  /* 0x00005e0002007a0c */ /* 0x000fe40003f06270 */
[----:B------:R-:W-:-:S02]  /*4120*/  LOP3.LUT R11, R9, R6, RZ, 0xfc, !PT ;  /* 0x00000006090b7212 */ /* 0x000fc400078efcff */
[C---:B------:R-:W-:Y:S02]  /*4130*/  LOP3.LUT R3, R0.reuse, R121, RZ, 0xfc, !PT ;  /* 0x0000007900037212 */ /* 0x040fe400078efcff */
[----:B------:R-:W-:Y:S02]  /*4140*/  LOP3.LUT R14, R11, 0x8, RZ, 0x3c, !PT ;  /* 0x000000080b0e7812 */ /* 0x000fe400078e3cff */
[----:B------:R-:W-:Y:S02]  /*4150*/  LOP3.LUT R2, R0, 0x4, R121, 0xfe, !PT ;  /* 0x0000000400027812 */ /* 0x000fe400078efe79 */
[C---:B------:R-:W-:Y:S01]  /*4160*/  ISETP.LT.AND P1, PT, R3.reuse, c[0x0][0x17c], !P0 ;  /* 0x00005f0003007a0c */ /* 0x040fe20004721270 */
[----:B------:R-:W-:Y:S01]  /*4170*/  IMAD R3, R3, c[0x0][0x198], RZ ;  /* 0x0000660003037a24 */ /* 0x000fe200078e02ff */
[----:B------:R-:W-:Y:S01]  /*4180*/  LEA R34, P2, R4, c[0x0][0x170], 0x2 ;  /* 0x00005c0004227a11 */ /* 0x000fe200078410ff */
[----:B------:R-:W-:Y:S01]  /*4190*/  STS.64 [R74], R64 ;  /* 0x000000404a007388 */ /* 0x000fe20000000a00 */
[----:B------:R-:W-:-:S02]  /*41a0*/  ISETP.LT.AND P4, PT, R2, c[0x0][0x17c], !P0 ;  /* 0x00005f0002007a0c */ /* 0x000fc40004781270 */
[----:B------:R-:W-:Y:S01]  /*41b0*/  LEA.HI.X.SX32 R36, R4, c[0x0][0x174], 0x2, P2 ;  /* 0x00005d0004247a11 */ /* 0x000fe200010f16ff */
[----:B------:R2:W-:Y:S01]  /*41c0*/  STS.64 [R74+0x400], R12 ;  /* 0x0004000c4a007388 */ /* 0x0005e20000000a00 */
[C-C-:B------:R-:W-:Y:S02]  /*41d0*/  LOP3.LUT R9, R0.reuse, 0x8, R121.reuse, 0xfe, !PT ;  /* 0x0000000800097812 */ /* 0x140fe400078efe79 */
[C-C-:B------:R-:W-:Y:S01]  /*41e0*/  LOP3.LUT R8, R0.reuse, 0xc, R121.reuse, 0xfe, !PT ;  /* 0x0000000c00087812 */ /* 0x140fe200078efe79 */
[----:B------:R-:W-:Y:S01]  /*41f0*/  STS.64 [R74+0x200], R44 ;  /* 0x0002002c4a007388 */ /* 0x000fe20000000a00 */
[C-C-:B------:R-:W-:Y:S02]  /*4200*/  LOP3.LUT R7, R0.reuse, 0x10, R121.reuse, 0xfe, !PT ;  /* 0x0000001000077812 */ /* 0x140fe400078efe79 */
[C-C-:B------:R-:W-:Y:S01]  /*4210*/  LOP3.LUT R6, R0.reuse, 0x14, R121.reuse, 0xfe, !PT ;  /* 0x0000001400067812 */ /* 0x140fe200078efe79 */
[----:B------:R3:W-:Y:S01]  /*4220*/  STS.64 [R74+0x600], R16 ;  /* 0x000600104a007388 */ /* 0x0007e20000000a00 */
[----:B------:R-:W-:-:S03]  /*4230*/  LOP3.LUT R15, R0, 0x1c, R121, 0xfe, !PT ;  /* 0x0000001c000f7812 */ /* 0x000fc600078efe79 */
[----:B------:R-:W-:Y:S01]  /*4240*/  STS.64 [R5+0x4000], R66 ;  /* 0x0040004205007388 */ /* 0x000fe20000000a00 */
[----:B------:R-:W-:Y:S01]  /*4250*/  IMAD R10, R6, c[0x0][0x198], RZ ;  /* 0x00006600060a7a24 */ /* 0x000fe200078e02ff */
[C-C-:B--2---:R-:W-:Y:S02]  /*4260*/  LOP3.LUT R13, R0.reuse, 0x3c, R121.reuse, 0xfe, !PT ;  /* 0x0000003c000d7812 */ /* 0x144fe400078efe79 */
[----:B------:R-:W-:Y:S01]  /*4270*/  STS.64 [R5+0x4400], R20 ;  /* 0x0044001405007388 */ /* 0x000fe20000000a00 */
[----:B------:R-:W-:-:S03]  /*4280*/  LOP3.LUT R12, R0, 0x34, R121, 0xfe, !PT ;  /* 0x00000034000c7812 */ /* 0x000fc600078efe79 */
[----:B------:R-:W-:Y:S01]  /*4290*/  STS.64 [R5+0x4200], R46 ;  /* 0x0042002e05007388 */ /* 0x000fe20000000a00 */
[----:B---3--:R-:W-:-:S03]  /*42a0*/  LOP3.LUT R16, R0, 0x18, R121, 0xfe, !PT ;  /* 0x0000001800107812 */ /* 0x008fc600078efe79 */
[----:B------:R2:W-:Y:S04]  /*42b0*/  STS.64 [R5+0x4600], R22 ;  /* 0x0046001605007388 */ /* 0x0005e80000000a00 */
[----:B------:R-:W-:Y:S01]  /*42c0*/  BAR.SYNC.DEFER_BLOCKING 0x0 ;  /* 0x0000000000007b1d */ /* 0x000fe20000010000 */
[----:B--2---:R-:W-:Y:S01]  /*42d0*/  IMAD R5, R2, c[0x0][0x198], RZ ;  /* 0x0000660002057a24 */ /* 0x004fe200078e02ff */
[----:B------:R-:W-:-:S04]  /*42e0*/  LEA R2, P2, R3, R34, 0x2 ;  /* 0x0000002203027211 */ /* 0x000fc800078410ff */
[----:B------:R-:W-:Y:S02]  /*42f0*/  LEA.HI.X.SX32 R3, R3, R36, 0x2, P2 ;  /* 0x0000002403037211 */ /* 0x000fe400010f16ff */
[----:B------:R-:W-:Y:S02]  /*4300*/  LEA R4, P3, R5, R34, 0x2 ;  /* 0x0000002205047211 */ /* 0x000fe400078610ff */
[C---:B------:R-:W-:Y:S01]  /*4310*/  ISETP.LT.AND P2, PT, R7.reuse, c[0x0][0x17c], !P0 ;  /* 0x00005f0007007a0c */ /* 0x040fe20004741270 */
[----:B------:R-:W-:Y:S01]  /*4320*/  IMAD R7, R7, c[0x0][0x198], RZ ;  /* 0x0000660007077a24 */ /* 0x000fe200078e02ff */
[----:B------:R-:W-:Y:S02]  /*4330*/  LEA.HI.X.SX32 R5, R5, R36, 0x2, P3 ;  /* 0x0000002405057211 */ /* 0x000fe400018f16ff */
[C---:B------:R-:W-:Y:S01]  /*4340*/  ISETP.LT.AND P3, PT, R8.reuse, c[0x0][0x17c], !P0 ;  /* 0x00005f0008007a0c */ /* 0x040fe20004761270 */
[----:B------:R-:W-:Y:S01]  /*4350*/  IMAD R8, R8, c[0x0][0x198], RZ ;  /* 0x0000660008087a24 */ /* 0x000fe200078e02ff */
[----:B------:R-:W2:Y:S04]  /*4360*/  LDS.64 R18, [R11] ;  /* 0x000000000b127984 */ /* 0x000ea80000000a00 */
[----:B-1----:R-:W1:Y:S04]  /*4370*/  LDS.64 R26, [R14] ;  /* 0x000000000e1a7984 */ /* 0x002e680000000a00 */
[----:B------:R-:W3:Y:S04]  /*4380*/  LDS.64 R20, [R11+0x800] ;  /* 0x000800000b147984 */ /* 0x000ee80000000a00 */
[----:B------:R-:W4:Y:S04]  /*4390*/  LDS.64 R28, [R14+0x800] ;  /* 0x000800000e1c7984 */ /* 0x000f280000000a00 */
[----:B------:R-:W5:Y:S04]  /*43a0*/  LDS.64 R22, [R11+0x1000] ;  /* 0x001000000b167984 */ /* 0x000f680000000a00 */
[----:B------:R-:W3:Y:S04]  /*43b0*/  LDS.64 R30, [R14+0x1000] ;  /* 0x001000000e1e7984 */ /* 0x000ee80000000a00 */
[----:B------:R2:W4:Y:S04]  /*43c0*/  LDS.64 R24, [R11+0x1800] ;  /* 0x001800000b187984 */ /* 0x0005280000000a00 */
[----:B------:R2:W5:Y:S02]  /*43d0*/  LDS.64 R32, [R14+0x1800] ;  /* 0x001800000e207984 */ /* 0x0005640000000a00 */
[----:B--2---:R-:W-:-:S02]  /*43e0*/  LOP3.LUT R11, R0, 0x38, R121, 0xfe, !PT ;  /* 0x00000038000b7812 */ /* 0x004fc400078efe79 */
[----:B------:R-:W-:-:S03]  /*43f0*/  LOP3.LUT R14, R0, 0x2c, R121, 0xfe, !PT ;  /* 0x0000002c000e7812 */ /* 0x000fc600078efe79 */
[----:B------:R-:W-:Y:S01]  /*4400*/  IMAD R17, R11, c[0x0][0x198], RZ ;  /* 0x000066000b117a24 */ /* 0x000fe200078e02ff */
[----:B------:R2:W-:Y:S01]  /*4410*/  @P1 STG.E [R2.64], R18 ;  /* 0x0000001202001986 */ /* 0x0005e2000c10190e */
[C---:B------:R-:W-:Y:S01]  /*4420*/  ISETP.LT.AND P1, PT, R9.reuse, c[0x0][0x17c], !P0 ;  /* 0x00005f0009007a0c */ /* 0x040fe20004721270 */
[----:B------:R-:W-:Y:S02]  /*4430*/  IMAD R9, R9, c[0x0][0x198], RZ ;  /* 0x0000660009097a24 */ /* 0x000fe400078e02ff */
[----:B-1----:R1:W-:Y:S01]  /*4440*/  @P4 STG.E [R4.64], R26 ;  /* 0x0000001a04004986 */ /* 0x0023e2000c10190e */
[----:B------:R-:W-:Y:S02]  /*4450*/  ISETP.LT.AND P4, PT, R6, c[0x0][0x17c], !P0 ;  /* 0x00005f0006007a0c */ /* 0x000fe40004781270 */
[-C--:B--2---:R-:W-:Y:S01]  /*4460*/  LEA R2, P6, R9, R34.reuse, 0x2 ;  /* 0x0000002209027211 */ /* 0x084fe200078c10ff */
[----:B------:R-:W-:Y:S01]  /*4470*/  IMAD R18, R13, c[0x0][0x198], RZ ;  /* 0x000066000d127a24 */ /* 0x000fe200078e02ff */
[----:B-1----:R-:W-:-:S02]  /*4480*/  LEA R4, P5, R8, R34, 0x2 ;  /* 0x0000002208047211 */ /* 0x002fc400078a10ff */
[-C--:B------:R-:W-:Y:S02]  /*4490*/  LEA.HI.X.SX32 R3, R9, R36.reuse, 0x2, P6 ;  /* 0x0000002409037211 */ /* 0x080fe400030f16ff */
[----:B------:R-:W-:Y:S02]  /*44a0*/  LEA.HI.X.SX32 R5, R8, R36, 0x2, P5 ;  /* 0x0000002408057211 */ /* 0x000fe400028f16ff */
[CC--:B------:R-:W-:Y:S01]  /*44b0*/  LEA R6, P6, R7.reuse, R34.reuse, 0x2 ;  /* 0x0000002207067211 */ /* 0x0c0fe200078c10ff */
[----:B---3--:R1:W-:Y:S01]  /*44c0*/  @P1 STG.E [R2.64], R20 ;  /* 0x0000001402001986 */ /* 0x0083e2000c10190e */
[C---:B------:R-:W-:Y:S02]  /*44d0*/  LEA R8, P5, R10.reuse, R34, 0x2 ;  /* 0x000000220a087211 */ /* 0x040fe400078a10ff */
[-C--:B------:R-:W-:Y:S01]  /*44e0*/  LEA.HI.X.SX32 R7, R7, R36.reuse, 0x2, P6 ;  /* 0x0000002407077211 */ /* 0x080fe200030f16ff */
[----:B----4-:R2:W-:Y:S01]  /*44f0*/  @P3 STG.E [R4.64], R28 ;  /* 0x0000001c04003986 */ /* 0x0105e2000c10190e */
[----:B------:R-:W-:-:S02]  /*4500*/  LEA.HI.X.SX32 R9, R10, R36, 0x2, P5 ;  /* 0x000000240a097211 */ /* 0x000fc400028f16ff */
[C---:B------:R-:W-:Y:S01]  /*4510*/  ISETP.LT.AND P3, PT, R15.reuse, c[0x0][0x17c], !P0 ;  /* 0x00005f000f007a0c */ /* 0x040fe20004761270 */
[----:B------:R-:W-:Y:S01]  /*4520*/  IMAD R15, R15, c[0x0][0x198], RZ ;  /* 0x000066000f0f7a24 */ /* 0x000fe200078e02ff */
[C---:B------:R-:W-:Y:S01]  /*4530*/  ISETP.LT.AND P1, PT, R16.reuse, c[0x0][0x17c], !P0 ;  /* 0x00005f0010007a0c */ /* 0x040fe20004721270 */
[----:B-----5:R3:W-:Y:S01]  /*4540*/  @P2 STG.E [R6.64], R22 ;  /* 0x0000001606002986 */ /* 0x0207e2000c10190e */
[----:B------:R-:W-:Y:S01]  /*4550*/  IMAD R16, R16, c[0x0][0x198], RZ ;  /* 0x0000660010107a24 */ /* 0x000fe200078e02ff */
[C-C-:B-1----:R-:W-:Y:S02]  /*4560*/  LOP3.LUT R3, R0.reuse, 0x24, R121.reuse, 0xfe, !PT ;  /* 0x0000002400037812 */ /* 0x142fe400078efe79 */
[----:B------:R-:W-:Y:S01]  /*4570*/  LOP3.LUT R2, R0, 0x20, R121, 0xfe, !PT ;  /* 0x0000002000027812 */ /* 0x000fe200078efe79 */
[----:B------:R1:W-:Y:S01]  /*4580*/  @P4 STG.E [R8.64], R30 ;  /* 0x0000001e08004986 */ /* 0x0003e2000c10190e */
[----:B--2---:R-:W-:Y:S02]  /*4590*/  LEA R4, P5, R15, R34, 0x2 ;  /* 0x000000220f047211 */ /* 0x004fe400078a10ff */
[----:B------:R-:W-:-:S02]  /*45a0*/  ISETP.LT.AND P2, PT, R2, c[0x0][0x17c], !P0 ;  /* 0x00005f0002007a0c */ /* 0x000fc40004741270 */
[----:B------:R-:W-:Y:S01]  /*45b0*/  LEA.HI.X.SX32 R5, R15, R36, 0x2, P5 ;  /* 0x000000240f057211 */ /* 0x000fe200028f16ff */
[----:B---3--:R-:W-:Y:S01]  /*45c0*/  IMAD R7, R2, c[0x0][0x198], RZ ;  /* 0x0000660002077a24 */ /* 0x008fe200078e02ff */
[-C--:B------:R-:W-:Y:S02]  /*45d0*/  LEA R2, P6, R16, R34.reuse, 0x2 ;  /* 0x0000002210027211 */ /* 0x080fe400078c10ff */
[C-C-:B------:R-:W-:Y:S01]  /*45e0*/  LOP3.LUT R10, R0.reuse, 0x30, R121.reuse, 0xfe, !PT ;  /* 0x00000030000a7812 */ /* 0x140fe200078efe79 */
[C---:B-1----:R-:W-:Y:S01]  /*45f0*/  IMAD R9, R3.reuse, c[0x0][0x198], RZ ;  /* 0x0000660003097a24 */ /* 0x042fe200078e02ff */
[----:B------:R-:W-:Y:S02]  /*4600*/  ISETP.LT.AND P4, PT, R3, c[0x0][0x17c], !P0 ;  /* 0x00005f0003007a0c */ /* 0x000fe40004781270 */
[----:B------:R-:W-:Y:S01]  /*4610*/  LOP3.LUT R0, R0, 0x28, R121, 0xfe, !PT ;  /* 0x0000002800007812 */ /* 0x000fe200078efe79 */
[----:B------:R-:W-:Y:S01]  /*4620*/  IMAD R15, R10, c[0x0][0x198], RZ ;  /* 0x000066000a0f7a24 */ /* 0x000fe200078e02ff */
[----:B------:R-:W-:-:S02]  /*4630*/  LEA R8, P5, R9, R34, 0x2 ;  /* 0x0000002209087211 */ /* 0x000fc400078a10ff */
[----:B------:R-:W-:Y:S01]  /*4640*/  LEA.HI.X.SX32 R3, R16, R36, 0x2, P6 ;  /* 0x0000002410037211 */ /* 0x000fe200030f16ff */
[----:B------:R-:W-:Y:S01]  /*4650*/  IMAD R16, R12, c[0x0][0x198], RZ ;  /* 0x000066000c107a24 */ /* 0x000fe200078e02ff */
[----:B------:R-:W-:Y:S02]  /*4660*/  LEA R6, P6, R7, R34, 0x2 ;  /* 0x0000002207067211 */ /* 0x000fe400078c10ff */
[-C--:B------:R-:W-:Y:S01]  /*4670*/  LEA.HI.X.SX32 R9, R9, R36.reuse, 0x2, P5 ;  /* 0x0000002409097211 */ /* 0x080fe200028f16ff */
[----:B------:R1:W-:Y:S01]  /*4680*/  @P1 STG.E [R2.64], R24 ;  /* 0x0000001802001986 */ /* 0x0003e2000c10190e */
[C---:B------:R-:W-:Y:S01]  /*4690*/  ISETP.LT.AND P5, PT, R0.reuse, c[0x0][0x17c], !P0 ;  /* 0x00005f0000007a0c */ /* 0x040fe200047a1270 */
[----:B------:R-:W-:Y:S01]  /*46a0*/  IMAD R0, R0, c[0x0][0x198], RZ ;  /* 0x0000660000007a24 */ /* 0x000fe200078e02ff */
[----:B------:R-:W-:Y:S01]  /*46b0*/  LEA.HI.X.SX32 R7, R7, R36, 0x2, P6 ;  /* 0x0000002407077211 */ /* 0x000fe200030f16ff */
[----:B------:R-:W-:Y:S01]  /*46c0*/  @P3 STG.E [R4.64], R32 ;  /* 0x0000002004003986 */ /* 0x000fe2000c10190e */
[----:B------:R-:W-:-:S03]  /*46d0*/  ISETP.LT.AND P3, PT, R10, c[0x0][0x17c], !P0 ;  /* 0x00005f000a007a0c */ /* 0x000fc60004761270 */
[----:B------:R2:W-:Y:S01]  /*46e0*/  @P2 STG.E [R6.64], R19 ;  /* 0x0000001306002986 */ /* 0x0005e2000c10190e */
[----:B-1----:R-:W-:-:S03]  /*46f0*/  LEA R2, P1, R0, R34, 0x2 ;  /* 0x0000002200027211 */ /* 0x002fc600078210ff */
[----:B------:R1:W-:Y:S01]  /*4700*/  @P4 STG.E [R8.64], R27 ;  /* 0x0000001b08004986 */ /* 0x0003e2000c10190e */
[C---:B------:R-:W-:Y:S01]  /*4710*/  ISETP.LT.AND P4, PT, R14.reuse, c[0x0][0x17c], !P0 ;  /* 0x00005f000e007a0c */ /* 0x040fe20004781270 */
[----:B------:R-:W-:Y:S01]  /*4720*/  IMAD R14, R14, c[0x0][0x198], RZ ;  /* 0x000066000e0e7a24 */ /* 0x000fe200078e02ff */
[----:B------:R-:W-:Y:S02]  /*4730*/  LEA.HI.X.SX32 R3, R0, R36, 0x2, P1 ;  /* 0x0000002400037211 */ /* 0x000fe400008f16ff */
[----:B--2---:R-:W-:-:S03]  /*4740*/  LEA R6, P2, R15, R34, 0x2 ;  /* 0x000000220f067211 */ /* 0x004fc600078410ff */
[----:B------:R2:W-:Y:S01]  /*4750*/  @P5 STG.E [R2.64], R21 ;  /* 0x0000001502005986 */ /* 0x0005e2000c10190e */
[----:B------:R-:W-:Y:S02]  /*4760*/  LEA R4, P6, R14, R34, 0x2 ;  /* 0x000000220e047211 */ /* 0x000fe400078c10ff */
[----:B------:R-:W-:Y:S02]  /*4770*/  LEA.HI.X.SX32 R7, R15, R36, 0x2, P2 ;  /* 0x000000240f077211 */ /* 0x000fe400010f16ff */
[----:B-1----:R-:W-:Y:S02]  /*4780*/  LEA R8, P1, R16, R34, 0x2 ;  /* 0x0000002210087211 */ /* 0x002fe400078210ff */
[----:B------:R-:W-:Y:S02]  /*4790*/  ISETP.LT.AND P2, PT, R12, c[0x0][0x17c], !P0 ;  /* 0x00005f000c007a0c */ /* 0x000fe40004741270 */
[----:B------:R-:W-:Y:S02]  /*47a0*/  LEA.HI.X.SX32 R9, R16, R36, 0x2, P1 ;  /* 0x0000002410097211 */ /* 0x000fe400008f16ff */
[----:B------:R-:W-:-:S02]  /*47b0*/  ISETP.LT.AND P1, PT, R11, c[0x0][0x17c], !P0 ;  /* 0x00005f000b007a0c */ /* 0x000fc40004721270 */
[----:B------:R-:W-:Y:S02]  /*47c0*/  ISETP.LT.AND P0, PT, R13, c[0x0][0x17c], !P0 ;  /* 0x00005f000d007a0c */ /* 0x000fe40004701270 */
[----:B------:R-:W-:Y:S02]  /*47d0*/  LEA.HI.X.SX32 R5, R14, R36, 0x2, P6 ;  /* 0x000000240e057211 */ /* 0x000fe400030f16ff */
[----:B------:R-:W-:-:S03]  /*47e0*/  LEA R10, P6, R17, R34, 0x2 ;  /* 0x00000022110a7211 */ /* 0x000fc600078c10ff */
[----:B------:R2:W-:Y:S01]  /*47f0*/  @P4 STG.E [R4.64], R29 ;  /* 0x0000001d04004986 */ /* 0x0005e2000c10190e */
[----:B------:R-:W-:Y:S02]  /*4800*/  LEA.HI.X.SX32 R11, R17, R36, 0x2, P6 ;  /* 0x00000024110b7211 */ /* 0x000fe400030f16ff */
[C---:B------:R-:W-:Y:S01]  /*4810*/  LEA R12, P6, R18.reuse, R34, 0x2 ;  /* 0x00000022120c7211 */ /* 0x040fe200078c10ff */
[----:B------:R2:W-:Y:S03]  /*4820*/  @P3 STG.E [R6.64], R23 ;  /* 0x0000001706003986 */ /* 0x0005e6000c10190e */
[----:B------:R-:W-:Y:S01]  /*4830*/  LEA.HI.X.SX32 R13, R18, R36, 0x2, P6 ;  /* 0x00000024120d7211 */ /* 0x000fe200030f16ff */
[----:B------:R2:W-:Y:S04]  /*4840*/  @P2 STG.E [R8.64], R31 ;  /* 0x0000001f08002986 */ /* 0x0005e8000c10190e */
[----:B------:R2:W-:Y:S01]  /*4850*/  @P1 STG.E [R10.64], R25 ;  /* 0x000000190a001986 */ /* 0x0005e2000c10190e */
[----:B------:R-:W-:Y:S05]  /*4860*/  @!P0 EXIT ;  /* 0x000000000000894d */ /* 0x000fea0003800000 */
[----:B------:R-:W-:Y:S01]  /*4870*/  STG.E [R12.64], R33 ;  /* 0x000000210c007986 */ /* 0x000fe2000c10190e */
[----:B------:R-:W-:Y:S05]  /*4880*/  EXIT ;  /* 0x000000000000794d */ /* 0x000fea0003800000 */
.L_x_3:
[----:B------:R-:W-:-:S00]  /*4890*/  BRA `(.L_x_3) ;  /* 0xfffffff000007947 */ /* 0x000fc0000383ffff */
[----:B------:R-:W-:-:S00]  /*48a0*/  NOP ;  /* 0x0000000000007918 */ /* 0x000fc00000000000 */
        /* <DEDUP_REMOVED lines=13> */
.L_x_4:


//--------------------- .nv.shared.matmul_kernel  --------------------------
	.section	.nv.shared.matmul_kernel,"aw",@nobits
	.sectionflags	@""
	.align	16
